//
// Generated by NVIDIA NVVM Compiler
//
// Compiler Build ID: CL-36424714
// Cuda compilation tools, release 13.0, V13.0.88
// Based on NVVM 20.0.0
//

.version 9.0
.target sm_100
.address_size 64

	// .globl	_Z8mulprobeP6float2S0_S0_PfS1_iiiiiii
.global .align 4 .b8 __cudart_i2opi_f[24] = {65, 144, 67, 60, 153, 149, 98, 219, 192, 221, 52, 245, 209, 87, 39, 252, 41, 21, 68, 78, 110, 131, 249, 162};

.visible .entry _Z8mulprobeP6float2S0_S0_PfS1_iiiiiii(
	.param .u64 .ptr .align 1 _Z8mulprobeP6float2S0_S0_PfS1_iiiiiii_param_0,
	.param .u64 .ptr .align 1 _Z8mulprobeP6float2S0_S0_PfS1_iiiiiii_param_1,
	.param .u64 .ptr .align 1 _Z8mulprobeP6float2S0_S0_PfS1_iiiiiii_param_2,
	.param .u64 .ptr .align 1 _Z8mulprobeP6float2S0_S0_PfS1_iiiiiii_param_3,
	.param .u64 .ptr .align 1 _Z8mulprobeP6float2S0_S0_PfS1_iiiiiii_param_4,
	.param .u32 _Z8mulprobeP6float2S0_S0_PfS1_iiiiiii_param_5,
	.param .u32 _Z8mulprobeP6float2S0_S0_PfS1_iiiiiii_param_6,
	.param .u32 _Z8mulprobeP6float2S0_S0_PfS1_iiiiiii_param_7,
	.param .u32 _Z8mulprobeP6float2S0_S0_PfS1_iiiiiii_param_8,
	.param .u32 _Z8mulprobeP6float2S0_S0_PfS1_iiiiiii_param_9,
	.param .u32 _Z8mulprobeP6float2S0_S0_PfS1_iiiiiii_param_10,
	.param .u32 _Z8mulprobeP6float2S0_S0_PfS1_iiiiiii_param_11
)
{
	.reg .pred 	%p<6>;
	.reg .b32 	%r<40>;
	.reg .b32 	%f<15>;
	.reg .b64 	%rd<9>;

	ld.param.u64 	%rd1, [_Z8mulprobeP6float2S0_S0_PfS1_iiiiiii_param_0];
	ld.param.u64 	%rd2, [_Z8mulprobeP6float2S0_S0_PfS1_iiiiiii_param_2];
	ld.param.u32 	%r8, [_Z8mulprobeP6float2S0_S0_PfS1_iiiiiii_param_5];
	ld.param.u32 	%r9, [_Z8mulprobeP6float2S0_S0_PfS1_iiiiiii_param_8];
	ld.param.u32 	%r5, [_Z8mulprobeP6float2S0_S0_PfS1_iiiiiii_param_9];
	ld.param.u32 	%r6, [_Z8mulprobeP6float2S0_S0_PfS1_iiiiiii_param_10];
	ld.param.u32 	%r7, [_Z8mulprobeP6float2S0_S0_PfS1_iiiiiii_param_11];
	mov.u32 	%r10, %ntid.x;
	mov.u32 	%r11, %ctaid.x;
	mov.u32 	%r12, %tid.x;
	mad.lo.s32 	%r1, %r10, %r11, %r12;
	mov.u32 	%r13, %ntid.y;
	mov.u32 	%r14, %ctaid.y;
	mov.u32 	%r15, %tid.y;
	mad.lo.s32 	%r16, %r13, %r14, %r15;
	mov.u32 	%r17, %ntid.z;
	mov.u32 	%r18, %ctaid.z;
	mov.u32 	%r19, %tid.z;
	mad.lo.s32 	%r3, %r17, %r18, %r19;
	mul.lo.s32 	%r20, %r5, %r5;
	setp.ge.s32 	%p1, %r1, %r20;
	setp.ge.s32 	%p2, %r16, %r9;
	or.pred  	%p3, %p1, %p2;
	setp.ge.s32 	%p4, %r3, %r8;
	or.pred  	%p5, %p4, %p3;
	@%p5 bra 	$L__BB0_2;
	cvta.to.global.u64 	%rd3, %rd2;
	cvta.to.global.u64 	%rd4, %rd1;
	div.s32 	%r21, %r1, %r5;
	mul.lo.s32 	%r22, %r21, %r5;
	sub.s32 	%r23, %r1, %r22;
	sub.s32 	%r24, %r7, %r5;
	shr.u32 	%r25, %r24, 31;
	add.s32 	%r26, %r24, %r25;
	shr.s32 	%r27, %r26, 1;
	sub.s32 	%r28, %r6, %r5;
	shr.u32 	%r29, %r28, 31;
	add.s32 	%r30, %r28, %r29;
	shr.s32 	%r31, %r30, 1;
	mad.lo.s32 	%r32, %r5, %r3, %r21;
	mad.lo.s32 	%r33, %r32, %r5, %r23;
	mul.wide.s32 	%rd5, %r33, 8;
	add.s64 	%rd6, %rd3, %rd5;
	ld.global.v2.f32 	{%f1, %f2}, [%rd6];
	mad.lo.s32 	%r34, %r9, %r3, %r16;
	add.s32 	%r35, %r21, %r27;
	mad.lo.s32 	%r36, %r34, %r7, %r35;
	add.s32 	%r37, %r23, %r31;
	mad.lo.s32 	%r38, %r36, %r6, %r37;
	mul.wide.s32 	%rd7, %r38, 8;
	add.s64 	%rd8, %rd4, %rd7;
	ld.global.v2.f32 	{%f3, %f4}, [%rd8];
	mul.lo.s32 	%r39, %r7, %r6;
	cvt.rn.f32.s32 	%f5, %r39;
	sqrt.rn.f32 	%f6, %f5;
	rcp.rn.f32 	%f7, %f6;
	mul.f32 	%f8, %f1, %f7;
	mul.f32 	%f9, %f3, %f8;
	mul.f32 	%f10, %f2, %f7;
	mul.f32 	%f11, %f4, %f10;
	sub.f32 	%f12, %f9, %f11;
	mul.f32 	%f13, %f3, %f10;
	fma.rn.f32 	%f14, %f4, %f8, %f13;
	st.global.v2.f32 	[%rd8], {%f12, %f14};
$L__BB0_2:
	ret;

}
	// .globl	_Z9mulaprobeP6float2S0_S0_PfS1_iiiiiii
.visible .entry _Z9mulaprobeP6float2S0_S0_PfS1_iiiiiii(
	.param .u64 .ptr .align 1 _Z9mulaprobeP6float2S0_S0_PfS1_iiiiiii_param_0,
	.param .u64 .ptr .align 1 _Z9mulaprobeP6float2S0_S0_PfS1_iiiiiii_param_1,
	.param .u64 .ptr .align 1 _Z9mulaprobeP6float2S0_S0_PfS1_iiiiiii_param_2,
	.param .u64 .ptr .align 1 _Z9mulaprobeP6float2S0_S0_PfS1_iiiiiii_param_3,
	.param .u64 .ptr .align 1 _Z9mulaprobeP6float2S0_S0_PfS1_iiiiiii_param_4,
	.param .u32 _Z9mulaprobeP6float2S0_S0_PfS1_iiiiiii_param_5,
	.param .u32 _Z9mulaprobeP6float2S0_S0_PfS1_iiiiiii_param_6,
	.param .u32 _Z9mulaprobeP6float2S0_S0_PfS1_iiiiiii_param_7,
	.param .u32 _Z9mulaprobeP6float2S0_S0_PfS1_iiiiiii_param_8,
	.param .u32 _Z9mulaprobeP6float2S0_S0_PfS1_iiiiiii_param_9,
	.param .u32 _Z9mulaprobeP6float2S0_S0_PfS1_iiiiiii_param_10,
	.param .u32 _Z9mulaprobeP6float2S0_S0_PfS1_iiiiiii_param_11
)
{
	.reg .pred 	%p<7>;
	.reg .b32 	%r<44>;
	.reg .b32 	%f<24>;
	.reg .b64 	%rd<16>;

	ld.param.u64 	%rd1, [_Z9mulaprobeP6float2S0_S0_PfS1_iiiiiii_param_1];
	ld.param.u64 	%rd2, [_Z9mulaprobeP6float2S0_S0_PfS1_iiiiiii_param_2];
	ld.param.u64 	%rd3, [_Z9mulaprobeP6float2S0_S0_PfS1_iiiiiii_param_3];
	ld.param.u64 	%rd4, [_Z9mulaprobeP6float2S0_S0_PfS1_iiiiiii_param_4];
	ld.param.u32 	%r9, [_Z9mulaprobeP6float2S0_S0_PfS1_iiiiiii_param_5];
	ld.param.u32 	%r10, [_Z9mulaprobeP6float2S0_S0_PfS1_iiiiiii_param_8];
	ld.param.u32 	%r6, [_Z9mulaprobeP6float2S0_S0_PfS1_iiiiiii_param_9];
	ld.param.u32 	%r7, [_Z9mulaprobeP6float2S0_S0_PfS1_iiiiiii_param_10];
	ld.param.u32 	%r8, [_Z9mulaprobeP6float2S0_S0_PfS1_iiiiiii_param_11];
	mov.u32 	%r11, %ntid.x;
	mov.u32 	%r12, %ctaid.x;
	mov.u32 	%r13, %tid.x;
	mad.lo.s32 	%r1, %r11, %r12, %r13;
	mov.u32 	%r14, %ntid.y;
	mov.u32 	%r15, %ctaid.y;
	mov.u32 	%r16, %tid.y;
	mad.lo.s32 	%r17, %r14, %r15, %r16;
	mov.u32 	%r18, %ntid.z;
	mov.u32 	%r19, %ctaid.z;
	mov.u32 	%r20, %tid.z;
	mad.lo.s32 	%r3, %r18, %r19, %r20;
	mul.lo.s32 	%r21, %r6, %r6;
	setp.ge.s32 	%p1, %r1, %r21;
	setp.ge.s32 	%p2, %r17, %r10;
	or.pred  	%p3, %p1, %p2;
	setp.ge.s32 	%p4, %r3, %r9;
	or.pred  	%p5, %p4, %p3;
	@%p5 bra 	$L__BB1_3;
	cvta.to.global.u64 	%rd5, %rd3;
	cvta.to.global.u64 	%rd6, %rd4;
	mad.lo.s32 	%r4, %r10, %r3, %r17;
	mul.wide.u32 	%rd7, %r4, 4;
	add.s64 	%rd8, %rd5, %rd7;
	ld.global.f32 	%f1, [%rd8];
	mov.f32 	%f2, 0f3F000000;
	copysign.f32 	%f3, %f1, %f2;
	add.rz.f32 	%f4, %f1, %f3;
	cvt.rzi.f32.f32 	%f5, %f4;
	cvt.rzi.s32.f32 	%r22, %f5;
	add.s64 	%rd9, %rd6, %rd7;
	ld.global.f32 	%f6, [%rd9];
	copysign.f32 	%f7, %f6, %f2;
	add.rz.f32 	%f8, %f6, %f7;
	cvt.rzi.f32.f32 	%f9, %f8;
	cvt.rzi.s32.f32 	%r23, %f9;
	or.b32  	%r25, %r22, %r23;
	setp.lt.s32 	%p6, %r25, 0;
	@%p6 bra 	$L__BB1_3;
	div.s32 	%r26, %r1, %r6;
	mul.lo.s32 	%r27, %r26, %r6;
	sub.s32 	%r28, %r1, %r27;
	sub.s32 	%r29, %r8, %r6;
	shr.u32 	%r30, %r29, 31;
	add.s32 	%r31, %r29, %r30;
	shr.s32 	%r32, %r31, 1;
	sub.s32 	%r33, %r7, %r6;
	shr.u32 	%r34, %r33, 31;
	add.s32 	%r35, %r33, %r34;
	shr.s32 	%r36, %r35, 1;
	add.s32 	%r37, %r26, %r32;
	mad.lo.s32 	%r38, %r4, %r8, %r37;
	add.s32 	%r39, %r28, %r36;
	mad.lo.s32 	%r40, %r38, %r7, %r39;
	cvta.to.global.u64 	%rd10, %rd1;
	mul.wide.s32 	%rd11, %r40, 8;
	add.s64 	%rd12, %rd10, %rd11;
	ld.global.v2.f32 	{%f10, %f11}, [%rd12];
	mad.lo.s32 	%r41, %r6, %r3, %r26;
	mad.lo.s32 	%r42, %r41, %r6, %r28;
	cvta.to.global.u64 	%rd13, %rd2;
	mul.wide.s32 	%rd14, %r42, 8;
	add.s64 	%rd15, %rd13, %rd14;
	ld.global.v2.f32 	{%f12, %f13}, [%rd15];
	mul.lo.s32 	%r43, %r8, %r7;
	cvt.rn.f32.s32 	%f14, %r43;
	sqrt.rn.f32 	%f15, %f14;
	rcp.rn.f32 	%f16, %f15;
	mul.f32 	%f17, %f12, %f16;
	mul.f32 	%f18, %f13, %f16;
	mul.f32 	%f19, %f11, %f18;
	fma.rn.f32 	%f20, %f10, %f17, %f19;
	mul.f32 	%f21, %f11, %f17;
	mul.f32 	%f22, %f10, %f18;
	sub.f32 	%f23, %f21, %f22;
	st.global.v2.f32 	[%rd12], {%f20, %f23};
$L__BB1_3:
	ret;

}
	// .globl	_Z7mulaobjP6float2S0_S0_PfS1_iiiiiii
.visible .entry _Z7mulaobjP6float2S0_S0_PfS1_iiiiiii(
	.param .u64 .ptr .align 1 _Z7mulaobjP6float2S0_S0_PfS1_iiiiiii_param_0,
	.param .u64 .ptr .align 1 _Z7mulaobjP6float2S0_S0_PfS1_iiiiiii_param_1,
	.param .u64 .ptr .align 1 _Z7mulaobjP6float2S0_S0_PfS1_iiiiiii_param_2,
	.param .u64 .ptr .align 1 _Z7mulaobjP6float2S0_S0_PfS1_iiiiiii_param_3,
	.param .u64 .ptr .align 1 _Z7mulaobjP6float2S0_S0_PfS1_iiiiiii_param_4,
	.param .u32 _Z7mulaobjP6float2S0_S0_PfS1_iiiiiii_param_5,
	.param .u32 _Z7mulaobjP6float2S0_S0_PfS1_iiiiiii_param_6,
	.param .u32 _Z7mulaobjP6float2S0_S0_PfS1_iiiiiii_param_7,
	.param .u32 _Z7mulaobjP6float2S0_S0_PfS1_iiiiiii_param_8,
	.param .u32 _Z7mulaobjP6float2S0_S0_PfS1_iiiiiii_param_9,
	.param .u32 _Z7mulaobjP6float2S0_S0_PfS1_iiiiiii_param_10,
	.param .u32 _Z7mulaobjP6float2S0_S0_PfS1_iiiiiii_param_11
)
{
	.reg .pred 	%p<7>;
	.reg .b32 	%r<48>;
	.reg .b32 	%f<24>;
	.reg .b64 	%rd<16>;

	ld.param.u64 	%rd1, [_Z7mulaobjP6float2S0_S0_PfS1_iiiiiii_param_1];
	ld.param.u64 	%rd2, [_Z7mulaobjP6float2S0_S0_PfS1_iiiiiii_param_2];
	ld.param.u64 	%rd3, [_Z7mulaobjP6float2S0_S0_PfS1_iiiiiii_param_3];
	ld.param.u64 	%rd4, [_Z7mulaobjP6float2S0_S0_PfS1_iiiiiii_param_4];
	ld.param.u32 	%r13, [_Z7mulaobjP6float2S0_S0_PfS1_iiiiiii_param_5];
	ld.param.u32 	%r7, [_Z7mulaobjP6float2S0_S0_PfS1_iiiiiii_param_6];
	ld.param.u32 	%r8, [_Z7mulaobjP6float2S0_S0_PfS1_iiiiiii_param_7];
	ld.param.u32 	%r14, [_Z7mulaobjP6float2S0_S0_PfS1_iiiiiii_param_8];
	ld.param.u32 	%r10, [_Z7mulaobjP6float2S0_S0_PfS1_iiiiiii_param_9];
	ld.param.u32 	%r11, [_Z7mulaobjP6float2S0_S0_PfS1_iiiiiii_param_10];
	ld.param.u32 	%r12, [_Z7mulaobjP6float2S0_S0_PfS1_iiiiiii_param_11];
	mov.u32 	%r15, %ntid.x;
	mov.u32 	%r16, %ctaid.x;
	mov.u32 	%r17, %tid.x;
	mad.lo.s32 	%r1, %r15, %r16, %r17;
	mov.u32 	%r18, %ntid.y;
	mov.u32 	%r19, %ctaid.y;
	mov.u32 	%r20, %tid.y;
	mad.lo.s32 	%r21, %r18, %r19, %r20;
	mov.u32 	%r22, %ntid.z;
	mov.u32 	%r23, %ctaid.z;
	mov.u32 	%r24, %tid.z;
	mad.lo.s32 	%r3, %r22, %r23, %r24;
	mul.lo.s32 	%r25, %r10, %r10;
	setp.ge.s32 	%p1, %r1, %r25;
	setp.ge.s32 	%p2, %r21, %r14;
	or.pred  	%p3, %p1, %p2;
	setp.ge.s32 	%p4, %r3, %r13;
	or.pred  	%p5, %p4, %p3;
	@%p5 bra 	$L__BB2_3;
	cvta.to.global.u64 	%rd5, %rd3;
	cvta.to.global.u64 	%rd6, %rd4;
	mad.lo.s32 	%r4, %r14, %r3, %r21;
	mul.wide.u32 	%rd7, %r4, 4;
	add.s64 	%rd8, %rd5, %rd7;
	ld.global.f32 	%f1, [%rd8];
	mov.f32 	%f2, 0f3F000000;
	copysign.f32 	%f3, %f1, %f2;
	add.rz.f32 	%f4, %f1, %f3;
	cvt.rzi.f32.f32 	%f5, %f4;
	cvt.rzi.s32.f32 	%r5, %f5;
	add.s64 	%rd9, %rd6, %rd7;
	ld.global.f32 	%f6, [%rd9];
	copysign.f32 	%f7, %f6, %f2;
	add.rz.f32 	%f8, %f6, %f7;
	cvt.rzi.f32.f32 	%f9, %f8;
	cvt.rzi.s32.f32 	%r26, %f9;
	or.b32  	%r27, %r5, %r26;
	setp.lt.s32 	%p6, %r27, 0;
	@%p6 bra 	$L__BB2_3;
	div.s32 	%r28, %r1, %r10;
	mul.lo.s32 	%r29, %r28, %r10;
	sub.s32 	%r30, %r1, %r29;
	sub.s32 	%r31, %r12, %r10;
	shr.u32 	%r32, %r31, 31;
	add.s32 	%r33, %r31, %r32;
	shr.s32 	%r34, %r33, 1;
	sub.s32 	%r35, %r11, %r10;
	shr.u32 	%r36, %r35, 31;
	add.s32 	%r37, %r35, %r36;
	shr.s32 	%r38, %r37, 1;
	add.s32 	%r39, %r28, %r34;
	mad.lo.s32 	%r40, %r4, %r12, %r39;
	add.s32 	%r41, %r30, %r38;
	mad.lo.s32 	%r42, %r40, %r11, %r41;
	cvta.to.global.u64 	%rd10, %rd1;
	mul.wide.s32 	%rd11, %r42, 8;
	add.s64 	%rd12, %rd10, %rd11;
	ld.global.v2.f32 	{%f10, %f11}, [%rd12];
	mad.lo.s32 	%r43, %r7, %r3, %r28;
	add.s32 	%r44, %r43, %r26;
	add.s32 	%r45, %r5, %r30;
	mad.lo.s32 	%r46, %r44, %r8, %r45;
	cvta.to.global.u64 	%rd13, %rd2;
	mul.wide.s32 	%rd14, %r46, 8;
	add.s64 	%rd15, %rd13, %rd14;
	ld.global.v2.f32 	{%f12, %f13}, [%rd15];
	mul.lo.s32 	%r47, %r12, %r11;
	cvt.rn.f32.s32 	%f14, %r47;
	sqrt.rn.f32 	%f15, %f14;
	rcp.rn.f32 	%f16, %f15;
	mul.f32 	%f17, %f12, %f16;
	mul.f32 	%f18, %f13, %f16;
	mul.f32 	%f19, %f11, %f18;
	fma.rn.f32 	%f20, %f10, %f17, %f19;
	mul.f32 	%f21, %f11, %f17;
	mul.f32 	%f22, %f10, %f18;
	sub.f32 	%f23, %f21, %f22;
	st.global.v2.f32 	[%rd12], {%f20, %f23};
$L__BB2_3:
	ret;

}
	// .globl	_Z8takepartP6float2S0_S0_PfS1_iiiiiii
.visible .entry _Z8takepartP6float2S0_S0_PfS1_iiiiiii(
	.param .u64 .ptr .align 1 _Z8takepartP6float2S0_S0_PfS1_iiiiiii_param_0,
	.param .u64 .ptr .align 1 _Z8takepartP6float2S0_S0_PfS1_iiiiiii_param_1,
	.param .u64 .ptr .align 1 _Z8takepartP6float2S0_S0_PfS1_iiiiiii_param_2,
	.param .u64 .ptr .align 1 _Z8takepartP6float2S0_S0_PfS1_iiiiiii_param_3,
	.param .u64 .ptr .align 1 _Z8takepartP6float2S0_S0_PfS1_iiiiiii_param_4,
	.param .u32 _Z8takepartP6float2S0_S0_PfS1_iiiiiii_param_5,
	.param .u32 _Z8takepartP6float2S0_S0_PfS1_iiiiiii_param_6,
	.param .u32 _Z8takepartP6float2S0_S0_PfS1_iiiiiii_param_7,
	.param .u32 _Z8takepartP6float2S0_S0_PfS1_iiiiiii_param_8,
	.param .u32 _Z8takepartP6float2S0_S0_PfS1_iiiiiii_param_9,
	.param .u32 _Z8takepartP6float2S0_S0_PfS1_iiiiiii_param_10,
	.param .u32 _Z8takepartP6float2S0_S0_PfS1_iiiiiii_param_11
)
{
	.reg .pred 	%p<7>;
	.reg .b32 	%r<47>;
	.reg .b32 	%f<12>;
	.reg .b64 	%rd<16>;

	ld.param.u64 	%rd1, [_Z8takepartP6float2S0_S0_PfS1_iiiiiii_param_0];
	ld.param.u64 	%rd2, [_Z8takepartP6float2S0_S0_PfS1_iiiiiii_param_1];
	ld.param.u64 	%rd3, [_Z8takepartP6float2S0_S0_PfS1_iiiiiii_param_3];
	ld.param.u64 	%rd4, [_Z8takepartP6float2S0_S0_PfS1_iiiiiii_param_4];
	ld.param.u32 	%r13, [_Z8takepartP6float2S0_S0_PfS1_iiiiiii_param_5];
	ld.param.u32 	%r7, [_Z8takepartP6float2S0_S0_PfS1_iiiiiii_param_6];
	ld.param.u32 	%r8, [_Z8takepartP6float2S0_S0_PfS1_iiiiiii_param_7];
	ld.param.u32 	%r14, [_Z8takepartP6float2S0_S0_PfS1_iiiiiii_param_8];
	ld.param.u32 	%r10, [_Z8takepartP6float2S0_S0_PfS1_iiiiiii_param_9];
	ld.param.u32 	%r11, [_Z8takepartP6float2S0_S0_PfS1_iiiiiii_param_10];
	ld.param.u32 	%r12, [_Z8takepartP6float2S0_S0_PfS1_iiiiiii_param_11];
	mov.u32 	%r15, %ntid.x;
	mov.u32 	%r16, %ctaid.x;
	mov.u32 	%r17, %tid.x;
	mad.lo.s32 	%r1, %r15, %r16, %r17;
	mov.u32 	%r18, %ntid.y;
	mov.u32 	%r19, %ctaid.y;
	mov.u32 	%r20, %tid.y;
	mad.lo.s32 	%r21, %r18, %r19, %r20;
	mov.u32 	%r22, %ntid.z;
	mov.u32 	%r23, %ctaid.z;
	mov.u32 	%r24, %tid.z;
	mad.lo.s32 	%r3, %r22, %r23, %r24;
	mul.lo.s32 	%r25, %r10, %r10;
	setp.ge.s32 	%p1, %r1, %r25;
	setp.ge.s32 	%p2, %r21, %r14;
	or.pred  	%p3, %p1, %p2;
	setp.ge.s32 	%p4, %r3, %r13;
	or.pred  	%p5, %p4, %p3;
	@%p5 bra 	$L__BB3_3;
	cvta.to.global.u64 	%rd5, %rd3;
	cvta.to.global.u64 	%rd6, %rd4;
	mad.lo.s32 	%r4, %r14, %r3, %r21;
	mul.wide.u32 	%rd7, %r4, 4;
	add.s64 	%rd8, %rd5, %rd7;
	ld.global.f32 	%f1, [%rd8];
	mov.f32 	%f2, 0f3F000000;
	copysign.f32 	%f3, %f1, %f2;
	add.rz.f32 	%f4, %f1, %f3;
	cvt.rzi.f32.f32 	%f5, %f4;
	cvt.rzi.s32.f32 	%r5, %f5;
	add.s64 	%rd9, %rd6, %rd7;
	ld.global.f32 	%f6, [%rd9];
	copysign.f32 	%f7, %f6, %f2;
	add.rz.f32 	%f8, %f6, %f7;
	cvt.rzi.f32.f32 	%f9, %f8;
	cvt.rzi.s32.f32 	%r26, %f9;
	or.b32  	%r27, %r5, %r26;
	setp.lt.s32 	%p6, %r27, 0;
	@%p6 bra 	$L__BB3_3;
	div.s32 	%r28, %r1, %r10;
	mul.lo.s32 	%r29, %r28, %r10;
	sub.s32 	%r30, %r1, %r29;
	sub.s32 	%r31, %r12, %r10;
	shr.u32 	%r32, %r31, 31;
	add.s32 	%r33, %r31, %r32;
	shr.s32 	%r34, %r33, 1;
	sub.s32 	%r35, %r11, %r10;
	shr.u32 	%r36, %r35, 31;
	add.s32 	%r37, %r35, %r36;
	shr.s32 	%r38, %r37, 1;
	mad.lo.s32 	%r39, %r7, %r3, %r28;
	add.s32 	%r40, %r39, %r26;
	add.s32 	%r41, %r5, %r30;
	mad.lo.s32 	%r42, %r40, %r8, %r41;
	cvta.to.global.u64 	%rd10, %rd2;
	mul.wide.s32 	%rd11, %r42, 8;
	add.s64 	%rd12, %rd10, %rd11;
	ld.global.v2.f32 	{%f10, %f11}, [%rd12];
	add.s32 	%r43, %r28, %r34;
	mad.lo.s32 	%r44, %r4, %r12, %r43;
	add.s32 	%r45, %r30, %r38;
	mad.lo.s32 	%r46, %r44, %r11, %r45;
	cvta.to.global.u64 	%rd13, %rd1;
	mul.wide.s32 	%rd14, %r46, 8;
	add.s64 	%rd15, %rd13, %rd14;
	st.global.v2.f32 	[%rd15], {%f10, %f11};
$L__BB3_3:
	ret;

}
	// .globl	_Z10setpartobjP6float2S0_S0_PfS1_iiiiiii
.visible .entry _Z10setpartobjP6float2S0_S0_PfS1_iiiiiii(
	.param .u64 .ptr .align 1 _Z10setpartobjP6float2S0_S0_PfS1_iiiiiii_param_0,
	.param .u64 .ptr .align 1 _Z10setpartobjP6float2S0_S0_PfS1_iiiiiii_param_1,
	.param .u64 .ptr .align 1 _Z10setpartobjP6float2S0_S0_PfS1_iiiiiii_param_2,
	.param .u64 .ptr .align 1 _Z10setpartobjP6float2S0_S0_PfS1_iiiiiii_param_3,
	.param .u64 .ptr .align 1 _Z10setpartobjP6float2S0_S0_PfS1_iiiiiii_param_4,
	.param .u32 _Z10setpartobjP6float2S0_S0_PfS1_iiiiiii_param_5,
	.param .u32 _Z10setpartobjP6float2S0_S0_PfS1_iiiiiii_param_6,
	.param .u32 _Z10setpartobjP6float2S0_S0_PfS1_iiiiiii_param_7,
	.param .u32 _Z10setpartobjP6float2S0_S0_PfS1_iiiiiii_param_8,
	.param .u32 _Z10setpartobjP6float2S0_S0_PfS1_iiiiiii_param_9,
	.param .u32 _Z10setpartobjP6float2S0_S0_PfS1_iiiiiii_param_10,
	.param .u32 _Z10setpartobjP6float2S0_S0_PfS1_iiiiiii_param_11
)
{
	.reg .pred 	%p<7>;
	.reg .b32 	%r<47>;
	.reg .b32 	%f<14>;
	.reg .b64 	%rd<16>;

	ld.param.u64 	%rd1, [_Z10setpartobjP6float2S0_S0_PfS1_iiiiiii_param_0];
	ld.param.u64 	%rd2, [_Z10setpartobjP6float2S0_S0_PfS1_iiiiiii_param_1];
	ld.param.u64 	%rd3, [_Z10setpartobjP6float2S0_S0_PfS1_iiiiiii_param_3];
	ld.param.u64 	%rd4, [_Z10setpartobjP6float2S0_S0_PfS1_iiiiiii_param_4];
	ld.param.u32 	%r13, [_Z10setpartobjP6float2S0_S0_PfS1_iiiiiii_param_5];
	ld.param.u32 	%r7, [_Z10setpartobjP6float2S0_S0_PfS1_iiiiiii_param_6];
	ld.param.u32 	%r8, [_Z10setpartobjP6float2S0_S0_PfS1_iiiiiii_param_7];
	ld.param.u32 	%r14, [_Z10setpartobjP6float2S0_S0_PfS1_iiiiiii_param_8];
	ld.param.u32 	%r10, [_Z10setpartobjP6float2S0_S0_PfS1_iiiiiii_param_9];
	ld.param.u32 	%r11, [_Z10setpartobjP6float2S0_S0_PfS1_iiiiiii_param_10];
	ld.param.u32 	%r12, [_Z10setpartobjP6float2S0_S0_PfS1_iiiiiii_param_11];
	mov.u32 	%r15, %ntid.x;
	mov.u32 	%r16, %ctaid.x;
	mov.u32 	%r17, %tid.x;
	mad.lo.s32 	%r1, %r15, %r16, %r17;
	mov.u32 	%r18, %ntid.y;
	mov.u32 	%r19, %ctaid.y;
	mov.u32 	%r20, %tid.y;
	mad.lo.s32 	%r21, %r18, %r19, %r20;
	mov.u32 	%r22, %ntid.z;
	mov.u32 	%r23, %ctaid.z;
	mov.u32 	%r24, %tid.z;
	mad.lo.s32 	%r3, %r22, %r23, %r24;
	mul.lo.s32 	%r25, %r10, %r10;
	setp.ge.s32 	%p1, %r1, %r25;
	setp.ge.s32 	%p2, %r21, %r14;
	or.pred  	%p3, %p1, %p2;
	setp.ge.s32 	%p4, %r3, %r13;
	or.pred  	%p5, %p4, %p3;
	@%p5 bra 	$L__BB4_3;
	cvta.to.global.u64 	%rd5, %rd3;
	cvta.to.global.u64 	%rd6, %rd4;
	mad.lo.s32 	%r4, %r14, %r3, %r21;
	mul.wide.u32 	%rd7, %r4, 4;
	add.s64 	%rd8, %rd5, %rd7;
	ld.global.f32 	%f1, [%rd8];
	mov.f32 	%f2, 0f3F000000;
	copysign.f32 	%f3, %f1, %f2;
	add.rz.f32 	%f4, %f1, %f3;
	cvt.rzi.f32.f32 	%f5, %f4;
	cvt.rzi.s32.f32 	%r5, %f5;
	add.s64 	%rd9, %rd6, %rd7;
	ld.global.f32 	%f6, [%rd9];
	copysign.f32 	%f7, %f6, %f2;
	add.rz.f32 	%f8, %f6, %f7;
	cvt.rzi.f32.f32 	%f9, %f8;
	cvt.rzi.s32.f32 	%r26, %f9;
	or.b32  	%r27, %r5, %r26;
	setp.lt.s32 	%p6, %r27, 0;
	@%p6 bra 	$L__BB4_3;
	div.s32 	%r28, %r1, %r10;
	mul.lo.s32 	%r29, %r28, %r10;
	sub.s32 	%r30, %r1, %r29;
	sub.s32 	%r31, %r12, %r10;
	shr.u32 	%r32, %r31, 31;
	add.s32 	%r33, %r31, %r32;
	shr.s32 	%r34, %r33, 1;
	sub.s32 	%r35, %r11, %r10;
	shr.u32 	%r36, %r35, 31;
	add.s32 	%r37, %r35, %r36;
	shr.s32 	%r38, %r37, 1;
	add.s32 	%r39, %r28, %r34;
	mad.lo.s32 	%r40, %r4, %r12, %r39;
	add.s32 	%r41, %r30, %r38;
	mad.lo.s32 	%r42, %r40, %r11, %r41;
	cvta.to.global.u64 	%rd10, %rd2;
	mul.wide.s32 	%rd11, %r42, 8;
	add.s64 	%rd12, %rd10, %rd11;
	ld.global.v2.f32 	{%f10, %f11}, [%rd12];
	mad.lo.s32 	%r43, %r7, %r3, %r28;
	add.s32 	%r44, %r43, %r26;
	add.s32 	%r45, %r5, %r30;
	mad.lo.s32 	%r46, %r44, %r8, %r45;
	cvta.to.global.u64 	%rd13, %rd1;
	mul.wide.s32 	%rd14, %r46, 8;
	add.s64 	%rd15, %rd13, %rd14;
	atom.global.add.f32 	%f12, [%rd15], %f10;
	atom.global.add.f32 	%f13, [%rd15+4], %f11;
$L__BB4_3:
	ret;

}
	// .globl	_Z12setpartprobeP6float2S0_S0_PfS1_iiiiiii
.visible .entry _Z12setpartprobeP6float2S0_S0_PfS1_iiiiiii(
	.param .u64 .ptr .align 1 _Z12setpartprobeP6float2S0_S0_PfS1_iiiiiii_param_0,
	.param .u64 .ptr .align 1 _Z12setpartprobeP6float2S0_S0_PfS1_iiiiiii_param_1,
	.param .u64 .ptr .align 1 _Z12setpartprobeP6float2S0_S0_PfS1_iiiiiii_param_2,
	.param .u64 .ptr .align 1 _Z12setpartprobeP6float2S0_S0_PfS1_iiiiiii_param_3,
	.param .u64 .ptr .align 1 _Z12setpartprobeP6float2S0_S0_PfS1_iiiiiii_param_4,
	.param .u32 _Z12setpartprobeP6float2S0_S0_PfS1_iiiiiii_param_5,
	.param .u32 _Z12setpartprobeP6float2S0_S0_PfS1_iiiiiii_param_6,
	.param .u32 _Z12setpartprobeP6float2S0_S0_PfS1_iiiiiii_param_7,
	.param .u32 _Z12setpartprobeP6float2S0_S0_PfS1_iiiiiii_param_8,
	.param .u32 _Z12setpartprobeP6float2S0_S0_PfS1_iiiiiii_param_9,
	.param .u32 _Z12setpartprobeP6float2S0_S0_PfS1_iiiiiii_param_10,
	.param .u32 _Z12setpartprobeP6float2S0_S0_PfS1_iiiiiii_param_11
)
{
	.reg .pred 	%p<7>;
	.reg .b32 	%r<43>;
	.reg .b32 	%f<14>;
	.reg .b64 	%rd<16>;

	ld.param.u64 	%rd1, [_Z12setpartprobeP6float2S0_S0_PfS1_iiiiiii_param_0];
	ld.param.u64 	%rd2, [_Z12setpartprobeP6float2S0_S0_PfS1_iiiiiii_param_1];
	ld.param.u64 	%rd3, [_Z12setpartprobeP6float2S0_S0_PfS1_iiiiiii_param_3];
	ld.param.u64 	%rd4, [_Z12setpartprobeP6float2S0_S0_PfS1_iiiiiii_param_4];
	ld.param.u32 	%r9, [_Z12setpartprobeP6float2S0_S0_PfS1_iiiiiii_param_5];
	ld.param.u32 	%r10, [_Z12setpartprobeP6float2S0_S0_PfS1_iiiiiii_param_8];
	ld.param.u32 	%r6, [_Z12setpartprobeP6float2S0_S0_PfS1_iiiiiii_param_9];
	ld.param.u32 	%r7, [_Z12setpartprobeP6float2S0_S0_PfS1_iiiiiii_param_10];
	ld.param.u32 	%r8, [_Z12setpartprobeP6float2S0_S0_PfS1_iiiiiii_param_11];
	mov.u32 	%r11, %ntid.x;
	mov.u32 	%r12, %ctaid.x;
	mov.u32 	%r13, %tid.x;
	mad.lo.s32 	%r1, %r11, %r12, %r13;
	mov.u32 	%r14, %ntid.y;
	mov.u32 	%r15, %ctaid.y;
	mov.u32 	%r16, %tid.y;
	mad.lo.s32 	%r17, %r14, %r15, %r16;
	mov.u32 	%r18, %ntid.z;
	mov.u32 	%r19, %ctaid.z;
	mov.u32 	%r20, %tid.z;
	mad.lo.s32 	%r3, %r18, %r19, %r20;
	mul.lo.s32 	%r21, %r6, %r6;
	setp.ge.s32 	%p1, %r1, %r21;
	setp.ge.s32 	%p2, %r17, %r10;
	or.pred  	%p3, %p1, %p2;
	setp.ge.s32 	%p4, %r3, %r9;
	or.pred  	%p5, %p4, %p3;
	@%p5 bra 	$L__BB5_3;
	cvta.to.global.u64 	%rd5, %rd3;
	cvta.to.global.u64 	%rd6, %rd4;
	mad.lo.s32 	%r4, %r10, %r3, %r17;
	mul.wide.u32 	%rd7, %r4, 4;
	add.s64 	%rd8, %rd5, %rd7;
	ld.global.f32 	%f1, [%rd8];
	mov.f32 	%f2, 0f3F000000;
	copysign.f32 	%f3, %f1, %f2;
	add.rz.f32 	%f4, %f1, %f3;
	cvt.rzi.f32.f32 	%f5, %f4;
	cvt.rzi.s32.f32 	%r22, %f5;
	add.s64 	%rd9, %rd6, %rd7;
	ld.global.f32 	%f6, [%rd9];
	copysign.f32 	%f7, %f6, %f2;
	add.rz.f32 	%f8, %f6, %f7;
	cvt.rzi.f32.f32 	%f9, %f8;
	cvt.rzi.s32.f32 	%r23, %f9;
	or.b32  	%r25, %r22, %r23;
	setp.lt.s32 	%p6, %r25, 0;
	@%p6 bra 	$L__BB5_3;
	div.s32 	%r26, %r1, %r6;
	mul.lo.s32 	%r27, %r26, %r6;
	sub.s32 	%r28, %r1, %r27;
	sub.s32 	%r29, %r8, %r6;
	shr.u32 	%r30, %r29, 31;
	add.s32 	%r31, %r29, %r30;
	shr.s32 	%r32, %r31, 1;
	sub.s32 	%r33, %r7, %r6;
	shr.u32 	%r34, %r33, 31;
	add.s32 	%r35, %r33, %r34;
	shr.s32 	%r36, %r35, 1;
	add.s32 	%r37, %r26, %r32;
	mad.lo.s32 	%r38, %r4, %r8, %r37;
	add.s32 	%r39, %r28, %r36;
	mad.lo.s32 	%r40, %r38, %r7, %r39;
	cvta.to.global.u64 	%rd10, %rd2;
	mul.wide.s32 	%rd11, %r40, 8;
	add.s64 	%rd12, %rd10, %rd11;
	ld.global.v2.f32 	{%f10, %f11}, [%rd12];
	mad.lo.s32 	%r41, %r6, %r3, %r26;
	mad.lo.s32 	%r42, %r41, %r6, %r28;
	cvta.to.global.u64 	%rd13, %rd1;
	mul.wide.s32 	%rd14, %r42, 8;
	add.s64 	%rd15, %rd13, %rd14;
	atom.global.add.f32 	%f12, [%rd15], %f10;
	atom.global.add.f32 	%f13, [%rd15+4], %f11;
$L__BB5_3:
	ret;

}
	// .globl	_Z10takeshiftsP6float2S0_PfS1_iii
.visible .entry _Z10takeshiftsP6float2S0_PfS1_iii(
	.param .u64 .ptr .align 1 _Z10takeshiftsP6float2S0_PfS1_iii_param_0,
	.param .u64 .ptr .align 1 _Z10takeshiftsP6float2S0_PfS1_iii_param_1,
	.param .u64 .ptr .align 1 _Z10takeshiftsP6float2S0_PfS1_iii_param_2,
	.param .u64 .ptr .align 1 _Z10takeshiftsP6float2S0_PfS1_iii_param_3,
	.param .u32 _Z10takeshiftsP6float2S0_PfS1_iii_param_4,
	.param .u32 _Z10takeshiftsP6float2S0_PfS1_iii_param_5,
	.param .u32 _Z10takeshiftsP6float2S0_PfS1_iii_param_6
)
{
	.local .align 4 .b8 	__local_depot6[28];
	.reg .b64 	%SP;
	.reg .b64 	%SPL;
	.reg .pred 	%p<40>;
	.reg .b32 	%r<181>;
	.reg .b32 	%f<129>;
	.reg .b64 	%rd<91>;
	.reg .b64 	%fd<19>;

	mov.u64 	%SPL, __local_depot6;
	ld.param.u64 	%rd34, [_Z10takeshiftsP6float2S0_PfS1_iii_param_0];
	ld.param.u64 	%rd35, [_Z10takeshiftsP6float2S0_PfS1_iii_param_1];
	ld.param.u64 	%rd36, [_Z10takeshiftsP6float2S0_PfS1_iii_param_2];
	ld.param.u64 	%rd37, [_Z10takeshiftsP6float2S0_PfS1_iii_param_3];
	ld.param.u32 	%r60, [_Z10takeshiftsP6float2S0_PfS1_iii_param_4];
	ld.param.u32 	%r62, [_Z10takeshiftsP6float2S0_PfS1_iii_param_5];
	ld.param.u32 	%r61, [_Z10takeshiftsP6float2S0_PfS1_iii_param_6];
	add.u64 	%rd1, %SPL, 0;
	mov.u32 	%r64, %ntid.x;
	mov.u32 	%r65, %ctaid.x;
	mov.u32 	%r66, %tid.x;
	mad.lo.s32 	%r1, %r64, %r65, %r66;
	mov.u32 	%r67, %ntid.y;
	mov.u32 	%r68, %ctaid.y;
	mov.u32 	%r69, %tid.y;
	mad.lo.s32 	%r70, %r67, %r68, %r69;
	setp.ge.s32 	%p1, %r1, %r61;
	setp.ge.s32 	%p2, %r70, %r62;
	or.pred  	%p3, %p1, %p2;
	@%p3 bra 	$L__BB6_34;
	cvta.to.global.u64 	%rd39, %rd36;
	mad.lo.s32 	%r3, %r61, %r70, %r1;
	cvt.rn.f64.s32 	%fd2, %r60;
	mul.f64 	%fd1, %fd2, 0d401921FB54411744;
	mul.wide.s32 	%rd40, %r3, 4;
	add.s64 	%rd2, %rd39, %rd40;
	ld.global.f32 	%f25, [%rd2];
	cvt.rzi.f32.f32 	%f26, %f25;
	setp.eq.f32 	%p4, %f25, %f26;
	mov.b32 	%r71, %f25;
	and.b32  	%r72, %r71, -2147483648;
	mov.b32 	%f27, %r72;
	sub.f32 	%f28, %f25, %f26;
	selp.f32 	%f29, %f27, %f28, %p4;
	cvt.f64.f32 	%fd3, %f29;
	mul.f64 	%fd4, %fd1, %fd3;
	cvt.rn.f32.f64 	%f1, %fd4;
	mul.f32 	%f30, %f1, 0f3F22F983;
	cvt.rni.s32.f32 	%r168, %f30;
	cvt.rn.f32.s32 	%f31, %r168;
	fma.rn.f32 	%f32, %f31, 0fBFC90FDA, %f1;
	fma.rn.f32 	%f33, %f31, 0fB3A22168, %f32;
	fma.rn.f32 	%f125, %f31, 0fA7C234C5, %f33;
	abs.f32 	%f3, %f1;
	setp.ltu.f32 	%p5, %f3, 0f47CE4780;
	@%p5 bra 	$L__BB6_9;
	setp.neu.f32 	%p6, %f3, 0f7F800000;
	@%p6 bra 	$L__BB6_4;
	mov.f32 	%f36, 0f00000000;
	mul.rn.f32 	%f125, %f1, %f36;
	mov.b32 	%r168, 0;
	bra.uni 	$L__BB6_9;
$L__BB6_4:
	mov.b32 	%r5, %f1;
	shl.b32 	%r74, %r5, 8;
	or.b32  	%r6, %r74, -2147483648;
	mov.b64 	%rd81, 0;
	mov.b32 	%r165, 0;
	mov.u64 	%rd79, __cudart_i2opi_f;
	mov.u64 	%rd80, %rd1;
$L__BB6_5:
	.pragma "nounroll";
	ld.global.nc.u32 	%r75, [%rd79];
	mad.wide.u32 	%rd43, %r75, %r6, %rd81;
	shr.u64 	%rd81, %rd43, 32;
	st.local.u32 	[%rd80], %rd43;
	add.s32 	%r165, %r165, 1;
	add.s64 	%rd80, %rd80, 4;
	add.s64 	%rd79, %rd79, 4;
	setp.ne.s32 	%p7, %r165, 6;
	@%p7 bra 	$L__BB6_5;
	shr.u32 	%r76, %r5, 23;
	st.local.u32 	[%rd1+24], %rd81;
	and.b32  	%r9, %r76, 31;
	and.b32  	%r77, %r76, 224;
	add.s32 	%r78, %r77, -128;
	shr.u32 	%r79, %r78, 5;
	mul.wide.u32 	%rd44, %r79, 4;
	sub.s64 	%rd9, %rd1, %rd44;
	ld.local.u32 	%r166, [%rd9+24];
	ld.local.u32 	%r167, [%rd9+20];
	setp.eq.s32 	%p8, %r9, 0;
	@%p8 bra 	$L__BB6_8;
	shf.l.wrap.b32 	%r166, %r167, %r166, %r9;
	ld.local.u32 	%r80, [%rd9+16];
	shf.l.wrap.b32 	%r167, %r80, %r167, %r9;
$L__BB6_8:
	shr.u32 	%r81, %r166, 30;
	shf.l.wrap.b32 	%r82, %r167, %r166, 2;
	shl.b32 	%r83, %r167, 2;
	shr.u32 	%r84, %r82, 31;
	add.s32 	%r85, %r84, %r81;
	neg.s32 	%r86, %r85;
	setp.lt.s32 	%p9, %r5, 0;
	selp.b32 	%r168, %r86, %r85, %p9;
	xor.b32  	%r87, %r82, %r5;
	shr.s32 	%r88, %r82, 31;
	xor.b32  	%r89, %r88, %r82;
	xor.b32  	%r90, %r88, %r83;
	cvt.u64.u32 	%rd45, %r89;
	shl.b64 	%rd46, %rd45, 32;
	cvt.u64.u32 	%rd47, %r90;
	or.b64  	%rd48, %rd46, %rd47;
	cvt.rn.f64.s64 	%fd5, %rd48;
	mul.f64 	%fd6, %fd5, 0d3BF921FB54442D19;
	cvt.rn.f32.f64 	%f34, %fd6;
	neg.f32 	%f35, %f34;
	setp.lt.s32 	%p10, %r87, 0;
	selp.f32 	%f125, %f35, %f34, %p10;
$L__BB6_9:
	add.s32 	%r92, %r168, 1;
	mul.rn.f32 	%f37, %f125, %f125;
	and.b32  	%r93, %r168, 1;
	setp.eq.b32 	%p11, %r93, 1;
	selp.f32 	%f38, %f125, 0f3F800000, %p11;
	fma.rn.f32 	%f39, %f37, %f38, 0f00000000;
	fma.rn.f32 	%f40, %f37, 0f37CBAC00, 0fBAB607ED;
	selp.f32 	%f41, 0fB94D4153, %f40, %p11;
	selp.f32 	%f42, 0f3C0885E4, 0f3D2AAABB, %p11;
	fma.rn.f32 	%f43, %f41, %f37, %f42;
	selp.f32 	%f44, 0fBE2AAAA8, 0fBEFFFFFF, %p11;
	fma.rn.f32 	%f45, %f43, %f37, %f44;
	fma.rn.f32 	%f46, %f45, %f39, %f38;
	and.b32  	%r94, %r92, 2;
	setp.eq.s32 	%p12, %r94, 0;
	mov.f32 	%f47, 0f00000000;
	sub.f32 	%f48, %f47, %f46;
	selp.f32 	%f49, %f46, %f48, %p12;
	cvta.to.global.u64 	%rd49, %rd34;
	mul.wide.s32 	%rd50, %r3, 8;
	add.s64 	%rd10, %rd49, %rd50;
	st.global.f32 	[%rd10], %f49;
	ld.global.f32 	%f50, [%rd2];
	cvt.rzi.f32.f32 	%f51, %f50;
	setp.eq.f32 	%p13, %f50, %f51;
	mov.b32 	%r95, %f50;
	and.b32  	%r96, %r95, -2147483648;
	mov.b32 	%f52, %r96;
	sub.f32 	%f53, %f50, %f51;
	selp.f32 	%f54, %f52, %f53, %p13;
	cvt.f64.f32 	%fd7, %f54;
	mul.f64 	%fd8, %fd1, %fd7;
	cvt.rn.f32.f64 	%f7, %fd8;
	mul.f32 	%f55, %f7, 0f3F22F983;
	cvt.rni.s32.f32 	%r172, %f55;
	cvt.rn.f32.s32 	%f56, %r172;
	fma.rn.f32 	%f57, %f56, 0fBFC90FDA, %f7;
	fma.rn.f32 	%f58, %f56, 0fB3A22168, %f57;
	fma.rn.f32 	%f126, %f56, 0fA7C234C5, %f58;
	abs.f32 	%f9, %f7;
	setp.ltu.f32 	%p14, %f9, 0f47CE4780;
	@%p14 bra 	$L__BB6_17;
	setp.neu.f32 	%p15, %f9, 0f7F800000;
	@%p15 bra 	$L__BB6_12;
	mov.f32 	%f61, 0f00000000;
	mul.rn.f32 	%f126, %f7, %f61;
	mov.b32 	%r172, 0;
	bra.uni 	$L__BB6_17;
$L__BB6_12:
	mov.b32 	%r19, %f7;
	shl.b32 	%r98, %r19, 8;
	or.b32  	%r20, %r98, -2147483648;
	mov.b64 	%rd84, 0;
	mov.b32 	%r169, 0;
	mov.u64 	%rd82, __cudart_i2opi_f;
	mov.u64 	%rd83, %rd1;
$L__BB6_13:
	.pragma "nounroll";
	ld.global.nc.u32 	%r99, [%rd82];
	mad.wide.u32 	%rd53, %r99, %r20, %rd84;
	shr.u64 	%rd84, %rd53, 32;
	st.local.u32 	[%rd83], %rd53;
	add.s32 	%r169, %r169, 1;
	add.s64 	%rd83, %rd83, 4;
	add.s64 	%rd82, %rd82, 4;
	setp.ne.s32 	%p16, %r169, 6;
	@%p16 bra 	$L__BB6_13;
	shr.u32 	%r100, %r19, 23;
	st.local.u32 	[%rd1+24], %rd84;
	and.b32  	%r23, %r100, 31;
	and.b32  	%r101, %r100, 224;
	add.s32 	%r102, %r101, -128;
	shr.u32 	%r103, %r102, 5;
	mul.wide.u32 	%rd54, %r103, 4;
	sub.s64 	%rd17, %rd1, %rd54;
	ld.local.u32 	%r170, [%rd17+24];
	ld.local.u32 	%r171, [%rd17+20];
	setp.eq.s32 	%p17, %r23, 0;
	@%p17 bra 	$L__BB6_16;
	shf.l.wrap.b32 	%r170, %r171, %r170, %r23;
	ld.local.u32 	%r104, [%rd17+16];
	shf.l.wrap.b32 	%r171, %r104, %r171, %r23;
$L__BB6_16:
	shr.u32 	%r105, %r170, 30;
	shf.l.wrap.b32 	%r106, %r171, %r170, 2;
	shl.b32 	%r107, %r171, 2;
	shr.u32 	%r108, %r106, 31;
	add.s32 	%r109, %r108, %r105;
	neg.s32 	%r110, %r109;
	setp.lt.s32 	%p18, %r19, 0;
	selp.b32 	%r172, %r110, %r109, %p18;
	xor.b32  	%r111, %r106, %r19;
	shr.s32 	%r112, %r106, 31;
	xor.b32  	%r113, %r112, %r106;
	xor.b32  	%r114, %r112, %r107;
	cvt.u64.u32 	%rd55, %r113;
	shl.b64 	%rd56, %rd55, 32;
	cvt.u64.u32 	%rd57, %r114;
	or.b64  	%rd58, %rd56, %rd57;
	cvt.rn.f64.s64 	%fd9, %rd58;
	mul.f64 	%fd10, %fd9, 0d3BF921FB54442D19;
	cvt.rn.f32.f64 	%f59, %fd10;
	neg.f32 	%f60, %f59;
	setp.lt.s32 	%p19, %r111, 0;
	selp.f32 	%f126, %f60, %f59, %p19;
$L__BB6_17:
	mul.rn.f32 	%f62, %f126, %f126;
	and.b32  	%r116, %r172, 1;
	setp.eq.b32 	%p20, %r116, 1;
	selp.f32 	%f63, 0f3F800000, %f126, %p20;
	fma.rn.f32 	%f64, %f62, %f63, 0f00000000;
	fma.rn.f32 	%f65, %f62, 0f37CBAC00, 0fBAB607ED;
	selp.f32 	%f66, %f65, 0fB94D4153, %p20;
	selp.f32 	%f67, 0f3D2AAABB, 0f3C0885E4, %p20;
	fma.rn.f32 	%f68, %f66, %f62, %f67;
	selp.f32 	%f69, 0fBEFFFFFF, 0fBE2AAAA8, %p20;
	fma.rn.f32 	%f70, %f68, %f62, %f69;
	fma.rn.f32 	%f71, %f70, %f64, %f63;
	and.b32  	%r117, %r172, 2;
	setp.eq.s32 	%p21, %r117, 0;
	mov.f32 	%f72, 0f00000000;
	sub.f32 	%f73, %f72, %f71;
	selp.f32 	%f74, %f71, %f73, %p21;
	st.global.f32 	[%rd10+4], %f74;
	cvta.to.global.u64 	%rd59, %rd37;
	add.s64 	%rd18, %rd59, %rd40;
	ld.global.f32 	%f75, [%rd18];
	cvt.rzi.f32.f32 	%f76, %f75;
	setp.eq.f32 	%p22, %f75, %f76;
	mov.b32 	%r118, %f75;
	and.b32  	%r119, %r118, -2147483648;
	mov.b32 	%f77, %r119;
	sub.f32 	%f78, %f75, %f76;
	selp.f32 	%f79, %f77, %f78, %p22;
	cvt.f64.f32 	%fd11, %f79;
	mul.f64 	%fd12, %fd1, %fd11;
	cvt.rn.f32.f64 	%f13, %fd12;
	mul.f32 	%f80, %f13, 0f3F22F983;
	cvt.rni.s32.f32 	%r176, %f80;
	cvt.rn.f32.s32 	%f81, %r176;
	fma.rn.f32 	%f82, %f81, 0fBFC90FDA, %f13;
	fma.rn.f32 	%f83, %f81, 0fB3A22168, %f82;
	fma.rn.f32 	%f127, %f81, 0fA7C234C5, %f83;
	abs.f32 	%f15, %f13;
	setp.ltu.f32 	%p23, %f15, 0f47CE4780;
	@%p23 bra 	$L__BB6_25;
	setp.neu.f32 	%p24, %f15, 0f7F800000;
	@%p24 bra 	$L__BB6_20;
	mov.f32 	%f86, 0f00000000;
	mul.rn.f32 	%f127, %f13, %f86;
	mov.b32 	%r176, 0;
	bra.uni 	$L__BB6_25;
$L__BB6_20:
	mov.b32 	%r33, %f13;
	shl.b32 	%r121, %r33, 8;
	or.b32  	%r34, %r121, -2147483648;
	mov.b64 	%rd87, 0;
	mov.b32 	%r173, 0;
	mov.u64 	%rd85, __cudart_i2opi_f;
	mov.u64 	%rd86, %rd1;
$L__BB6_21:
	.pragma "nounroll";
	ld.global.nc.u32 	%r122, [%rd85];
	mad.wide.u32 	%rd63, %r122, %r34, %rd87;
	shr.u64 	%rd87, %rd63, 32;
	st.local.u32 	[%rd86], %rd63;
	add.s32 	%r173, %r173, 1;
	add.s64 	%rd86, %rd86, 4;
	add.s64 	%rd85, %rd85, 4;
	setp.ne.s32 	%p25, %r173, 6;
	@%p25 bra 	$L__BB6_21;
	shr.u32 	%r123, %r33, 23;
	st.local.u32 	[%rd1+24], %rd87;
	and.b32  	%r37, %r123, 31;
	and.b32  	%r124, %r123, 224;
	add.s32 	%r125, %r124, -128;
	shr.u32 	%r126, %r125, 5;
	mul.wide.u32 	%rd64, %r126, 4;
	sub.s64 	%rd25, %rd1, %rd64;
	ld.local.u32 	%r174, [%rd25+24];
	ld.local.u32 	%r175, [%rd25+20];
	setp.eq.s32 	%p26, %r37, 0;
	@%p26 bra 	$L__BB6_24;
	shf.l.wrap.b32 	%r174, %r175, %r174, %r37;
	ld.local.u32 	%r127, [%rd25+16];
	shf.l.wrap.b32 	%r175, %r127, %r175, %r37;
$L__BB6_24:
	shr.u32 	%r128, %r174, 30;
	shf.l.wrap.b32 	%r129, %r175, %r174, 2;
	shl.b32 	%r130, %r175, 2;
	shr.u32 	%r131, %r129, 31;
	add.s32 	%r132, %r131, %r128;
	neg.s32 	%r133, %r132;
	setp.lt.s32 	%p27, %r33, 0;
	selp.b32 	%r176, %r133, %r132, %p27;
	xor.b32  	%r134, %r129, %r33;
	shr.s32 	%r135, %r129, 31;
	xor.b32  	%r136, %r135, %r129;
	xor.b32  	%r137, %r135, %r130;
	cvt.u64.u32 	%rd65, %r136;
	shl.b64 	%rd66, %rd65, 32;
	cvt.u64.u32 	%rd67, %r137;
	or.b64  	%rd68, %rd66, %rd67;
	cvt.rn.f64.s64 	%fd13, %rd68;
	mul.f64 	%fd14, %fd13, 0d3BF921FB54442D19;
	cvt.rn.f32.f64 	%f84, %fd14;
	neg.f32 	%f85, %f84;
	setp.lt.s32 	%p28, %r134, 0;
	selp.f32 	%f127, %f85, %f84, %p28;
$L__BB6_25:
	add.s32 	%r139, %r176, 1;
	mul.rn.f32 	%f87, %f127, %f127;
	and.b32  	%r140, %r176, 1;
	setp.eq.b32 	%p29, %r140, 1;
	selp.f32 	%f88, %f127, 0f3F800000, %p29;
	fma.rn.f32 	%f89, %f87, %f88, 0f00000000;
	fma.rn.f32 	%f90, %f87, 0f37CBAC00, 0fBAB607ED;
	selp.f32 	%f91, 0fB94D4153, %f90, %p29;
	selp.f32 	%f92, 0f3C0885E4, 0f3D2AAABB, %p29;
	fma.rn.f32 	%f93, %f91, %f87, %f92;
	selp.f32 	%f94, 0fBE2AAAA8, 0fBEFFFFFF, %p29;
	fma.rn.f32 	%f95, %f93, %f87, %f94;
	fma.rn.f32 	%f96, %f95, %f89, %f88;
	and.b32  	%r141, %r139, 2;
	setp.eq.s32 	%p30, %r141, 0;
	mov.f32 	%f97, 0f00000000;
	sub.f32 	%f98, %f97, %f96;
	selp.f32 	%f99, %f96, %f98, %p30;
	cvta.to.global.u64 	%rd69, %rd35;
	add.s64 	%rd26, %rd69, %rd50;
	st.global.f32 	[%rd26], %f99;
	ld.global.f32 	%f100, [%rd18];
	cvt.rzi.f32.f32 	%f101, %f100;
	setp.eq.f32 	%p31, %f100, %f101;
	mov.b32 	%r142, %f100;
	and.b32  	%r143, %r142, -2147483648;
	mov.b32 	%f102, %r143;
	sub.f32 	%f103, %f100, %f101;
	selp.f32 	%f104, %f102, %f103, %p31;
	cvt.f64.f32 	%fd15, %f104;
	mul.f64 	%fd16, %fd1, %fd15;
	cvt.rn.f32.f64 	%f19, %fd16;
	mul.f32 	%f105, %f19, 0f3F22F983;
	cvt.rni.s32.f32 	%r180, %f105;
	cvt.rn.f32.s32 	%f106, %r180;
	fma.rn.f32 	%f107, %f106, 0fBFC90FDA, %f19;
	fma.rn.f32 	%f108, %f106, 0fB3A22168, %f107;
	fma.rn.f32 	%f128, %f106, 0fA7C234C5, %f108;
	abs.f32 	%f21, %f19;
	setp.ltu.f32 	%p32, %f21, 0f47CE4780;
	@%p32 bra 	$L__BB6_33;
	setp.neu.f32 	%p33, %f21, 0f7F800000;
	@%p33 bra 	$L__BB6_28;
	mov.f32 	%f111, 0f00000000;
	mul.rn.f32 	%f128, %f19, %f111;
	mov.b32 	%r180, 0;
	bra.uni 	$L__BB6_33;
$L__BB6_28:
	mov.b32 	%r47, %f19;
	shl.b32 	%r145, %r47, 8;
	or.b32  	%r48, %r145, -2147483648;
	mov.b64 	%rd90, 0;
	mov.b32 	%r177, 0;
	mov.u64 	%rd88, __cudart_i2opi_f;
	mov.u64 	%rd89, %rd1;
$L__BB6_29:
	.pragma "nounroll";
	ld.global.nc.u32 	%r146, [%rd88];
	mad.wide.u32 	%rd73, %r146, %r48, %rd90;
	shr.u64 	%rd90, %rd73, 32;
	st.local.u32 	[%rd89], %rd73;
	add.s32 	%r177, %r177, 1;
	add.s64 	%rd89, %rd89, 4;
	add.s64 	%rd88, %rd88, 4;
	setp.ne.s32 	%p34, %r177, 6;
	@%p34 bra 	$L__BB6_29;
	shr.u32 	%r147, %r47, 23;
	st.local.u32 	[%rd1+24], %rd90;
	and.b32  	%r51, %r147, 31;
	and.b32  	%r148, %r147, 224;
	add.s32 	%r149, %r148, -128;
	shr.u32 	%r150, %r149, 5;
	mul.wide.u32 	%rd74, %r150, 4;
	sub.s64 	%rd33, %rd1, %rd74;
	ld.local.u32 	%r178, [%rd33+24];
	ld.local.u32 	%r179, [%rd33+20];
	setp.eq.s32 	%p35, %r51, 0;
	@%p35 bra 	$L__BB6_32;
	shf.l.wrap.b32 	%r178, %r179, %r178, %r51;
	ld.local.u32 	%r151, [%rd33+16];
	shf.l.wrap.b32 	%r179, %r151, %r179, %r51;
$L__BB6_32:
	shr.u32 	%r152, %r178, 30;
	shf.l.wrap.b32 	%r153, %r179, %r178, 2;
	shl.b32 	%r154, %r179, 2;
	shr.u32 	%r155, %r153, 31;
	add.s32 	%r156, %r155, %r152;
	neg.s32 	%r157, %r156;
	setp.lt.s32 	%p36, %r47, 0;
	selp.b32 	%r180, %r157, %r156, %p36;
	xor.b32  	%r158, %r153, %r47;
	shr.s32 	%r159, %r153, 31;
	xor.b32  	%r160, %r159, %r153;
	xor.b32  	%r161, %r159, %r154;
	cvt.u64.u32 	%rd75, %r160;
	shl.b64 	%rd76, %rd75, 32;
	cvt.u64.u32 	%rd77, %r161;
	or.b64  	%rd78, %rd76, %rd77;
	cvt.rn.f64.s64 	%fd17, %rd78;
	mul.f64 	%fd18, %fd17, 0d3BF921FB54442D19;
	cvt.rn.f32.f64 	%f109, %fd18;
	neg.f32 	%f110, %f109;
	setp.lt.s32 	%p37, %r158, 0;
	selp.f32 	%f128, %f110, %f109, %p37;
$L__BB6_33:
	mul.rn.f32 	%f112, %f128, %f128;
	and.b32  	%r163, %r180, 1;
	setp.eq.b32 	%p38, %r163, 1;
	selp.f32 	%f113, 0f3F800000, %f128, %p38;
	fma.rn.f32 	%f114, %f112, %f113, 0f00000000;
	fma.rn.f32 	%f115, %f112, 0f37CBAC00, 0fBAB607ED;
	selp.f32 	%f116, %f115, 0fB94D4153, %p38;
	selp.f32 	%f117, 0f3D2AAABB, 0f3C0885E4, %p38;
	fma.rn.f32 	%f118, %f116, %f112, %f117;
	selp.f32 	%f119, 0fBEFFFFFF, 0fBE2AAAA8, %p38;
	fma.rn.f32 	%f120, %f118, %f112, %f119;
	fma.rn.f32 	%f121, %f120, %f114, %f113;
	and.b32  	%r164, %r180, 2;
	setp.eq.s32 	%p39, %r164, 0;
	mov.f32 	%f122, 0f00000000;
	sub.f32 	%f123, %f122, %f121;
	selp.f32 	%f124, %f121, %f123, %p39;
	st.global.f32 	[%rd26+4], %f124;
$L__BB6_34:
	ret;

}
	// .globl	_Z6shiftsP6float2S0_S0_iiii
.visible .entry _Z6shiftsP6float2S0_S0_iiii(
	.param .u64 .ptr .align 1 _Z6shiftsP6float2S0_S0_iiii_param_0,
	.param .u64 .ptr .align 1 _Z6shiftsP6float2S0_S0_iiii_param_1,
	.param .u64 .ptr .align 1 _Z6shiftsP6float2S0_S0_iiii_param_2,
	.param .u32 _Z6shiftsP6float2S0_S0_iiii_param_3,
	.param .u32 _Z6shiftsP6float2S0_S0_iiii_param_4,
	.param .u32 _Z6shiftsP6float2S0_S0_iiii_param_5,
	.param .u32 _Z6shiftsP6float2S0_S0_iiii_param_6
)
{
	.reg .pred 	%p<6>;
	.reg .b32 	%r<21>;
	.reg .b32 	%f<23>;
	.reg .b64 	%rd<12>;

	ld.param.u64 	%rd1, [_Z6shiftsP6float2S0_S0_iiii_param_0];
	ld.param.u64 	%rd2, [_Z6shiftsP6float2S0_S0_iiii_param_1];
	ld.param.u64 	%rd3, [_Z6shiftsP6float2S0_S0_iiii_param_2];
	ld.param.u32 	%r7, [_Z6shiftsP6float2S0_S0_iiii_param_3];
	ld.param.u32 	%r8, [_Z6shiftsP6float2S0_S0_iiii_param_4];
	ld.param.u32 	%r5, [_Z6shiftsP6float2S0_S0_iiii_param_5];
	ld.param.u32 	%r6, [_Z6shiftsP6float2S0_S0_iiii_param_6];
	mov.u32 	%r9, %ntid.x;
	mov.u32 	%r10, %ctaid.x;
	mov.u32 	%r11, %tid.x;
	mad.lo.s32 	%r1, %r9, %r10, %r11;
	mov.u32 	%r12, %ntid.y;
	mov.u32 	%r13, %ctaid.y;
	mov.u32 	%r14, %tid.y;
	mad.lo.s32 	%r15, %r12, %r13, %r14;
	mov.u32 	%r16, %ntid.z;
	mov.u32 	%r17, %ctaid.z;
	mov.u32 	%r18, %tid.z;
	mad.lo.s32 	%r3, %r16, %r17, %r18;
	setp.ge.s32 	%p1, %r1, %r5;
	setp.ge.s32 	%p2, %r15, %r8;
	or.pred  	%p3, %p1, %p2;
	setp.ge.s32 	%p4, %r3, %r7;
	or.pred  	%p5, %p4, %p3;
	@%p5 bra 	$L__BB7_2;
	cvta.to.global.u64 	%rd4, %rd1;
	cvta.to.global.u64 	%rd5, %rd2;
	cvta.to.global.u64 	%rd6, %rd3;
	mad.lo.s32 	%r19, %r8, %r3, %r15;
	mad.lo.s32 	%r20, %r19, %r5, %r1;
	mul.wide.s32 	%rd7, %r20, 8;
	add.s64 	%rd8, %rd4, %rd7;
	ld.global.v2.f32 	{%f1, %f2}, [%rd8];
	mul.wide.u32 	%rd9, %r19, 8;
	add.s64 	%rd10, %rd5, %rd9;
	ld.global.v2.f32 	{%f3, %f4}, [%rd10];
	mul.f32 	%f5, %f1, %f3;
	mul.f32 	%f6, %f2, %f4;
	sub.f32 	%f7, %f5, %f6;
	st.global.f32 	[%rd8], %f7;
	ld.global.f32 	%f8, [%rd10];
	mul.f32 	%f9, %f2, %f8;
	fma.rn.f32 	%f10, %f1, %f4, %f9;
	st.global.f32 	[%rd8+4], %f10;
	cvt.rn.f32.s32 	%f11, %r6;
	rcp.rn.f32 	%f12, %f11;
	add.s64 	%rd11, %rd6, %rd9;
	ld.global.v2.f32 	{%f13, %f14}, [%rd11];
	mul.f32 	%f15, %f7, %f13;
	mul.f32 	%f16, %f10, %f14;
	sub.f32 	%f17, %f15, %f16;
	mul.f32 	%f18, %f12, %f17;
	st.global.f32 	[%rd8], %f18;
	ld.global.f32 	%f19, [%rd11];
	mul.f32 	%f20, %f7, %f14;
	fma.rn.f32 	%f21, %f10, %f19, %f20;
	mul.f32 	%f22, %f12, %f21;
	st.global.f32 	[%rd8+4], %f22;
$L__BB7_2:
	ret;

}


// ===== COMPILED SASS (sm_100) =====

	.target	sm_100

	.elftype	@"ET_EXEC"


//--------------------- .note.nv.tkinfo           --------------------------
	.section	.note.nv.tkinfo,"",@"SHT_NOTE"
	.sectionflags	@"SHF_NOTE_NV_TKINFO"
	.tkinfo
        /*0018*/ 	.word	0x00000002
        /*0030*/ 	.string	""
        /*0030*/ 	.string	"ptxas"
        /*0030*/ 	.string	"Cuda compilation tools, release 13.0, V13.0.88"
        /*0030*/ 	.string	"Build cuda_13.0.r13.0/compiler.36424714_0"
        /*0030*/ 	.string	"-arch sm_100 -m 64 "



//--------------------- .note.nv.cuinfo           --------------------------
	.section	.note.nv.cuinfo,"",@"SHT_NOTE"
	.sectionflags	@"SHF_NOTE_NV_CUINFO"
        /*0018*/ 	.short	0x0002
        /*001a*/ 	.short	0x0064
        /*001c*/ 	.short	0x0082
	.zero		2


//--------------------- .nv.info                  --------------------------
	.section	.nv.info,"",@"SHT_CUDA_INFO"
	.align	4


	//----- nvinfo : EIATTR_REGCOUNT
	.align		4
        /*0000*/ 	.byte	0x04, 0x2f
        /*0002*/ 	.short	(.L_2 - .L_1)
	.align		4
.L_1:
        /*0004*/ 	.word	index@(_Z8mulprobeP6float2S0_S0_PfS1_iiiiiii)
        /*0008*/ 	.word	0x00000013


	//----- nvinfo : EIATTR_FRAME_SIZE
	.align		4
.L_2:
        /*000c*/ 	.byte	0x04, 0x11
        /*000e*/ 	.short	(.L_4 - .L_3)
	.align		4
.L_3:
        /*0010*/ 	.word	index@($__internal_6_$__cuda_sm20_sqrt_rn_f32_slowpath)
        /*0014*/ 	.word	0x00000000


	//----- nvinfo : EIATTR_FRAME_SIZE
	.align		4
.L_4:
        /*0018*/ 	.byte	0x04, 0x11
        /*001a*/ 	.short	(.L_6 - .L_5)
	.align		4
.L_5:
        /*001c*/ 	.word	index@($__internal_5_$__cuda_sm20_rcp_rn_f32_slowpath)
        /*0020*/ 	.word	0x00000000


	//----- nvinfo : EIATTR_FRAME_SIZE
	.align		4
.L_6:
        /*0024*/ 	.byte	0x04, 0x11
        /*0026*/ 	.short	(.L_8 - .L_7)
	.align		4
.L_7:
        /*0028*/ 	.word	index@(_Z8mulprobeP6float2S0_S0_PfS1_iiiiiii)
        /*002c*/ 	.word	0x00000000


	//----- nvinfo : EIATTR_REGCOUNT
	.align		4
.L_8:
        /*0030*/ 	.byte	0x04, 0x2f
        /*0032*/ 	.short	(.L_10 - .L_9)
	.align		4
.L_9:
        /*0034*/ 	.word	index@(_Z9mulaprobeP6float2S0_S0_PfS1_iiiiiii)
        /*0038*/ 	.word	0x00000013


	//----- nvinfo : EIATTR_FRAME_SIZE
	.align		4
.L_10:
        /*003c*/ 	.byte	0x04, 0x11
        /*003e*/ 	.short	(.L_12 - .L_11)
	.align		4
.L_11:
        /*0040*/ 	.word	index@($__internal_4_$__cuda_sm20_sqrt_rn_f32_slowpath)
        /*0044*/ 	.word	0x00000000


	//----- nvinfo : EIATTR_FRAME_SIZE
	.align		4
.L_12:
        /*0048*/ 	.byte	0x04, 0x11
        /*004a*/ 	.short	(.L_14 - .L_13)
	.align		4
.L_13:
        /*004c*/ 	.word	index@($__internal_3_$__cuda_sm20_rcp_rn_f32_slowpath)
        /*0050*/ 	.word	0x00000000


	//----- nvinfo : EIATTR_FRAME_SIZE
	.align		4
.L_14:
        /*0054*/ 	.byte	0x04, 0x11
        /*0056*/ 	.short	(.L_16 - .L_15)
	.align		4
.L_15:
        /*0058*/ 	.word	index@(_Z9mulaprobeP6float2S0_S0_PfS1_iiiiiii)
        /*005c*/ 	.word	0x00000000


	//----- nvinfo : EIATTR_REGCOUNT
	.align		4
.L_16:
        /*0060*/ 	.byte	0x04, 0x2f
        /*0062*/ 	.short	(.L_18 - .L_17)
	.align		4
.L_17:
        /*0064*/ 	.word	index@(_Z7mulaobjP6float2S0_S0_PfS1_iiiiiii)
        /*0068*/ 	.word	0x00000013


	//----- nvinfo : EIATTR_FRAME_SIZE
	.align		4
.L_18:
        /*006c*/ 	.byte	0x04, 0x11
        /*006e*/ 	.short	(.L_20 - .L_19)
	.align		4
.L_19:
        /*0070*/ 	.word	index@($__internal_2_$__cuda_sm20_sqrt_rn_f32_slowpath)
        /*0074*/ 	.word	0x00000000


	//----- nvinfo : EIATTR_FRAME_SIZE
	.align		4
.L_20:
        /*0078*/ 	.byte	0x04, 0x11
        /*007a*/ 	.short	(.L_22 - .L_21)
	.align		4
.L_21:
        /*007c*/ 	.word	index@($__internal_1_$__cuda_sm20_rcp_rn_f32_slowpath)
        /*0080*/ 	.word	0x00000000


	//----- nvinfo : EIATTR_FRAME_SIZE
	.align		4
.L_22:
        /*0084*/ 	.byte	0x04, 0x11
        /*0086*/ 	.short	(.L_24 - .L_23)
	.align		4
.L_23:
        /*0088*/ 	.word	index@(_Z7mulaobjP6float2S0_S0_PfS1_iiiiiii)
        /*008c*/ 	.word	0x00000000


	//----- nvinfo : EIATTR_REGCOUNT
	.align		4
.L_24:
        /*0090*/ 	.byte	0x04, 0x2f
        /*0092*/ 	.short	(.L_26 - .L_25)
	.align		4
.L_25:
        /*0094*/ 	.word	index@(_Z8takepartP6float2S0_S0_PfS1_iiiiiii)
        /*0098*/ 	.word	0x0000000f


	//----- nvinfo : EIATTR_FRAME_SIZE
	.align		4
.L_26:
        /*009c*/ 	.byte	0x04, 0x11
        /*009e*/ 	.short	(.L_28 - .L_27)
	.align		4
.L_27:
        /*00a0*/ 	.word	index@(_Z8takepartP6float2S0_S0_PfS1_iiiiiii)
        /*00a4*/ 	.word	0x00000000


	//----- nvinfo : EIATTR_REGCOUNT
	.align		4
.L_28:
        /*00a8*/ 	.byte	0x04, 0x2f
        /*00aa*/ 	.short	(.L_30 - .L_29)
	.align		4
.L_29:
        /*00ac*/ 	.word	index@(_Z10setpartobjP6float2S0_S0_PfS1_iiiiiii)
        /*00b0*/ 	.word	0x00000010


	//----- nvinfo : EIATTR_FRAME_SIZE
	.align		4
.L_30:
        /*00b4*/ 	.byte	0x04, 0x11
        /*00b6*/ 	.short	(.L_32 - .L_31)
	.align		4
.L_31:
        /*00b8*/ 	.word	index@(_Z10setpartobjP6float2S0_S0_PfS1_iiiiiii)
        /*00bc*/ 	.word	0x00000000


	//----- nvinfo : EIATTR_REGCOUNT
	.align		4
.L_32:
        /*00c0*/ 	.byte	0x04, 0x2f
        /*00c2*/ 	.short	(.L_34 - .L_33)
	.align		4
.L_33:
        /*00c4*/ 	.word	index@(_Z12setpartprobeP6float2S0_S0_PfS1_iiiiiii)
        /*00c8*/ 	.word	0x00000010


	//----- nvinfo : EIATTR_FRAME_SIZE
	.align		4
.L_34:
        /*00cc*/ 	.byte	0x04, 0x11
        /*00ce*/ 	.short	(.L_36 - .L_35)
	.align		4
.L_35:
        /*00d0*/ 	.word	index@(_Z12setpartprobeP6float2S0_S0_PfS1_iiiiiii)
        /*00d4*/ 	.word	0x00000000


	//----- nvinfo : EIATTR_REGCOUNT
	.align		4
.L_36:
        /*00d8*/ 	.byte	0x04, 0x2f
        /*00da*/ 	.short	(.L_38 - .L_37)
	.align		4
.L_37:
        /*00dc*/ 	.word	index@(_Z10takeshiftsP6float2S0_PfS1_iii)
        /*00e0*/ 	.word	0x0000001c


	//----- nvinfo : EIATTR_FRAME_SIZE
	.align		4
.L_38:
        /*00e4*/ 	.byte	0x04, 0x11
        /*00e6*/ 	.short	(.L_40 - .L_39)
	.align		4
.L_39:
        /*00e8*/ 	.word	index@(_Z10takeshiftsP6float2S0_PfS1_iii)
        /*00ec*/ 	.word	0x00000000


	//----- nvinfo : EIATTR_REGCOUNT
	.align		4
.L_40:
        /*00f0*/ 	.byte	0x04, 0x2f
        /*00f2*/ 	.short	(.L_42 - .L_41)
	.align		4
.L_41:
        /*00f4*/ 	.word	index@(_Z6shiftsP6float2S0_S0_iiii)
        /*00f8*/ 	.word	0x00000012


	//----- nvinfo : EIATTR_FRAME_SIZE
	.align		4
.L_42:
        /*00fc*/ 	.byte	0x04, 0x11
        /*00fe*/ 	.short	(.L_44 - .L_43)
	.align		4
.L_43:
        /*0100*/ 	.word	index@($__internal_0_$__cuda_sm20_rcp_rn_f32_slowpath)
        /*0104*/ 	.word	0x00000000


	//----- nvinfo : EIATTR_FRAME_SIZE
	.align		4
.L_44:
        /*0108*/ 	.byte	0x04, 0x11
        /*010a*/ 	.short	(.L_46 - .L_45)
	.align		4
.L_45:
        /*010c*/ 	.word	index@(_Z6shiftsP6float2S0_S0_iiii)
        /*0110*/ 	.word	0x00000000


	//----- nvinfo : EIATTR_MIN_STACK_SIZE
	.align		4
.L_46:
        /*0114*/ 	.byte	0x04, 0x12
        /*0116*/ 	.short	(.L_48 - .L_47)
	.align		4
.L_47:
        /*0118*/ 	.word	index@(_Z6shiftsP6float2S0_S0_iiii)
        /*011c*/ 	.word	0x00000000


	//----- nvinfo : EIATTR_MIN_STACK_SIZE
	.align		4
.L_48:
        /*0120*/ 	.byte	0x04, 0x12
        /*0122*/ 	.short	(.L_50 - .L_49)
	.align		4
.L_49:
        /*0124*/ 	.word	index@(_Z10takeshiftsP6float2S0_PfS1_iii)
        /*0128*/ 	.word	0x00000000


	//----- nvinfo : EIATTR_MIN_STACK_SIZE
	.align		4
.L_50:
        /*012c*/ 	.byte	0x04, 0x12
        /*012e*/ 	.short	(.L_52 - .L_51)
	.align		4
.L_51:
        /*0130*/ 	.word	index@(_Z12setpartprobeP6float2S0_S0_PfS1_iiiiiii)
        /*0134*/ 	.word	0x00000000


	//----- nvinfo : EIATTR_MIN_STACK_SIZE
	.align		4
.L_52:
        /*0138*/ 	.byte	0x04, 0x12
        /*013a*/ 	.short	(.L_54 - .L_53)
	.align		4
.L_53:
        /*013c*/ 	.word	index@(_Z10setpartobjP6float2S0_S0_PfS1_iiiiiii)
        /*0140*/ 	.word	0x00000000


	//----- nvinfo : EIATTR_MIN_STACK_SIZE
	.align		4
.L_54:
        /*0144*/ 	.byte	0x04, 0x12
        /*0146*/ 	.short	(.L_56 - .L_55)
	.align		4
.L_55:
        /*0148*/ 	.word	index@(_Z8takepartP6float2S0_S0_PfS1_iiiiiii)
        /*014c*/ 	.word	0x00000000


	//----- nvinfo : EIATTR_MIN_STACK_SIZE
	.align		4
.L_56:
        /*0150*/ 	.byte	0x04, 0x12
        /*0152*/ 	.short	(.L_58 - .L_57)
	.align		4
.L_57:
        /*0154*/ 	.word	index@(_Z7mulaobjP6float2S0_S0_PfS1_iiiiiii)
        /*0158*/ 	.word	0x00000000


	//----- nvinfo : EIATTR_MIN_STACK_SIZE
	.align		4
.L_58:
        /*015c*/ 	.byte	0x04, 0x12
        /*015e*/ 	.short	(.L_60 - .L_59)
	.align		4
.L_59:
        /*0160*/ 	.word	index@(_Z9mulaprobeP6float2S0_S0_PfS1_iiiiiii)
        /*0164*/ 	.word	0x00000000


	//----- nvinfo : EIATTR_MIN_STACK_SIZE
	.align		4
.L_60:
        /*0168*/ 	.byte	0x04, 0x12
        /*016a*/ 	.short	(.L_62 - .L_61)
	.align		4
.L_61:
        /*016c*/ 	.word	index@(_Z8mulprobeP6float2S0_S0_PfS1_iiiiiii)
        /*0170*/ 	.word	0x00000000
.L_62:


//--------------------- .nv.compat                --------------------------
	.section	.nv.compat,"",@"SHT_CUDA_COMPAT_INFO"
	.align	4
        /*0000*/ 	.byte	0x02, 0x09, 0x00, 0x00, 0x02, 0x02, 0x01, 0x00, 0x02, 0x05, 0x05, 0x00, 0x03, 0x07, 0x01, 0x01
        /*0010*/ 	.byte	0x02, 0x03, 0x00, 0x00, 0x02, 0x06, 0x01, 0x00, 0x04, 0x0b, 0x08, 0x00, 0x01, 0x00, 0x00, 0x00
        /*0020*/ 	.byte	0x00, 0x00, 0x00, 0x00


//--------------------- .nv.info._Z6shiftsP6float2S0_S0_iiii --------------------------
	.section	.nv.info._Z6shiftsP6float2S0_S0_iiii,"",@"SHT_CUDA_INFO"
	.sectionflags	@""
	.align	4


	//----- nvinfo : EIATTR_CUDA_API_VERSION
	.align		4
        /*0000*/ 	.byte	0x04, 0x37
        /*0002*/ 	.short	(.L_64 - .L_63)
.L_63:
        /*0004*/ 	.word	0x00000082


	//----- nvinfo : EIATTR_KPARAM_INFO
	.align		4
.L_64:
        /*0008*/ 	.byte	0x04, 0x17
        /*000a*/ 	.short	(.L_66 - .L_65)
.L_65:
        /*000c*/ 	.word	0x00000000
        /*0010*/ 	.short	0x0006
        /*0012*/ 	.short	0x0024
        /*0014*/ 	.byte	0x00, 0xf0, 0x11, 0x00


	//----- nvinfo : EIATTR_KPARAM_INFO
	.align		4
.L_66:
        /*0018*/ 	.byte	0x04, 0x17
        /*001a*/ 	.short	(.L_68 - .L_67)
.L_67:
        /*001c*/ 	.word	0x00000000
        /*0020*/ 	.short	0x0005
        /*0022*/ 	.short	0x0020
        /*0024*/ 	.byte	0x00, 0xf0, 0x11, 0x00


	//----- nvinfo : EIATTR_KPARAM_INFO
	.align		4
.L_68:
        /*0028*/ 	.byte	0x04, 0x17
        /*002a*/ 	.short	(.L_70 - .L_69)
.L_69:
        /*002c*/ 	.word	0x00000000
        /*0030*/ 	.short	0x0004
        /*0032*/ 	.short	0x001c
        /*0034*/ 	.byte	0x00, 0xf0, 0x11, 0x00


	//----- nvinfo : EIATTR_KPARAM_INFO
	.align		4
.L_70:
        /*0038*/ 	.byte	0x04, 0x17
        /*003a*/ 	.short	(.L_72 - .L_71)
.L_71:
        /*003c*/ 	.word	0x00000000
        /*0040*/ 	.short	0x0003
        /*0042*/ 	.short	0x0018
        /*0044*/ 	.byte	0x00, 0xf0, 0x11, 0x00


	//----- nvinfo : EIATTR_KPARAM_INFO
	.align		4
.L_72:
        /*0048*/ 	.byte	0x04, 0x17
        /*004a*/ 	.short	(.L_74 - .L_73)
.L_73:
        /*004c*/ 	.word	0x00000000
        /*0050*/ 	.short	0x0002
        /*0052*/ 	.short	0x0010
        /*0054*/ 	.byte	0x00, 0xf5, 0x21, 0x00


	//----- nvinfo : EIATTR_KPARAM_INFO
	.align		4
.L_74:
        /*0058*/ 	.byte	0x04, 0x17
        /*005a*/ 	.short	(.L_76 - .L_75)
.L_75:
        /*005c*/ 	.word	0x00000000
        /*0060*/ 	.short	0x0001
        /*0062*/ 	.short	0x0008
        /*0064*/ 	.byte	0x00, 0xf5, 0x21, 0x00


	//----- nvinfo : EIATTR_KPARAM_INFO
	.align		4
.L_76:
        /*0068*/ 	.byte	0x04, 0x17
        /*006a*/ 	.short	(.L_78 - .L_77)
.L_77:
        /*006c*/ 	.word	0x00000000
        /*0070*/ 	.short	0x0000
        /*0072*/ 	.short	0x0000
        /*0074*/ 	.byte	0x00, 0xf5, 0x21, 0x00


	//----- nvinfo : EIATTR_SPARSE_MMA_MASK
	.align		4
.L_78:
        /*0078*/ 	.byte	0x03, 0x50
        /*007a*/ 	.short	0x0000


	//----- nvinfo : EIATTR_MAXREG_COUNT
	.align		4
        /*007c*/ 	.byte	0x03, 0x1b
        /*007e*/ 	.short	0x00ff


	//----- nvinfo : EIATTR_MERCURY_ISA_VERSION
	.align		4
        /*0080*/ 	.byte	0x03, 0x5f
        /*0082*/ 	.short	0x0101


	//----- nvinfo : EIATTR_VRC_CTA_INIT_COUNT
	.align		4
        /*0084*/ 	.byte	0x02, 0x4a
	.zero		1
	.zero		1


	//----- nvinfo : EIATTR_EXIT_INSTR_OFFSETS
	.align		4
        /*0088*/ 	.byte	0x04, 0x1c
        /*008a*/ 	.short	(.L_80 - .L_79)


	//   ....[0]....
.L_79:
        /*008c*/ 	.word	0x00000120


	//   ....[1]....
        /*0090*/ 	.word	0x000003c0


	//----- nvinfo : EIATTR_CRS_STACK_SIZE
	.align		4
.L_80:
        /*0094*/ 	.byte	0x04, 0x1e
        /*0096*/ 	.short	(.L_82 - .L_81)
.L_81:
        /*0098*/ 	.word	0x00000000


	//----- nvinfo : EIATTR_CBANK_PARAM_SIZE
	.align		4
.L_82:
        /*009c*/ 	.byte	0x03, 0x19
        /*009e*/ 	.short	0x0028


	//----- nvinfo : EIATTR_PARAM_CBANK
	.align		4
        /*00a0*/ 	.byte	0x04, 0x0a
        /*00a2*/ 	.short	(.L_84 - .L_83)
	.align		4
.L_83:
        /*00a4*/ 	.word	index@(.nv.constant0._Z6shiftsP6float2S0_S0_iiii)
        /*00a8*/ 	.short	0x0380
        /*00aa*/ 	.short	0x0028


	//----- nvinfo : EIATTR_SW_WAR
	.align		4
.L_84:
        /*00ac*/ 	.byte	0x04, 0x36
        /*00ae*/ 	.short	(.L_86 - .L_85)
.L_85:
        /*00b0*/ 	.word	0x00000008
.L_86:


//--------------------- .nv.info._Z10takeshiftsP6float2S0_PfS1_iii --------------------------
	.section	.nv.info._Z10takeshiftsP6float2S0_PfS1_iii,"",@"SHT_CUDA_INFO"
	.sectionflags	@""
	.align	4


	//----- nvinfo : EIATTR_CUDA_API_VERSION
	.align		4
        /*0000*/ 	.byte	0x04, 0x37
        /*0002*/ 	.short	(.L_88 - .L_87)
.L_87:
        /*0004*/ 	.word	0x00000082


	//----- nvinfo : EIATTR_KPARAM_INFO
	.align		4
.L_88:
        /*0008*/ 	.byte	0x04, 0x17
        /*000a*/ 	.short	(.L_90 - .L_89)
.L_89:
        /*000c*/ 	.word	0x00000000
        /*0010*/ 	.short	0x0006
        /*0012*/ 	.short	0x0028
        /*0014*/ 	.byte	0x00, 0xf0, 0x11, 0x00


	//----- nvinfo : EIATTR_KPARAM_INFO
	.align		4
.L_90:
        /*0018*/ 	.byte	0x04, 0x17
        /*001a*/ 	.short	(.L_92 - .L_91)
.L_91:
        /*001c*/ 	.word	0x00000000
        /*0020*/ 	.short	0x0005
        /*0022*/ 	.short	0x0024
        /*0024*/ 	.byte	0x00, 0xf0, 0x11, 0x00


	//----- nvinfo : EIATTR_KPARAM_INFO
	.align		4
.L_92:
        /*0028*/ 	.byte	0x04, 0x17
        /*002a*/ 	.short	(.L_94 - .L_93)
.L_93:
        /*002c*/ 	.word	0x00000000
        /*0030*/ 	.short	0x0004
        /*0032*/ 	.short	0x0020
        /*0034*/ 	.byte	0x00, 0xf0, 0x11, 0x00


	//----- nvinfo : EIATTR_KPARAM_INFO
	.align		4
.L_94:
        /*0038*/ 	.byte	0x04, 0x17
        /*003a*/ 	.short	(.L_96 - .L_95)
.L_95:
        /*003c*/ 	.word	0x00000000
        /*0040*/ 	.short	0x0003
        /*0042*/ 	.short	0x0018
        /*0044*/ 	.byte	0x00, 0xf5, 0x21, 0x00


	//----- nvinfo : EIATTR_KPARAM_INFO
	.align		4
.L_96:
        /*0048*/ 	.byte	0x04, 0x17
        /*004a*/ 	.short	(.L_98 - .L_97)
.L_97:
        /*004c*/ 	.word	0x00000000
        /*0050*/ 	.short	0x0002
        /*0052*/ 	.short	0x0010
        /*0054*/ 	.byte	0x00, 0xf5, 0x21, 0x00


	//----- nvinfo : EIATTR_KPARAM_INFO
	.align		4
.L_98:
        /*0058*/ 	.byte	0x04, 0x17
        /*005a*/ 	.short	(.L_100 - .L_99)
.L_99:
        /*005c*/ 	.word	0x00000000
        /*0060*/ 	.short	0x0001
        /*0062*/ 	.short	0x0008
        /*0064*/ 	.byte	0x00, 0xf5, 0x21, 0x00


	//----- nvinfo : EIATTR_KPARAM_INFO
	.align		4
.L_100:
        /*0068*/ 	.byte	0x04, 0x17
        /*006a*/ 	.short	(.L_102 - .L_101)
.L_101:
        /*006c*/ 	.word	0x00000000
        /*0070*/ 	.short	0x0000
        /*0072*/ 	.short	0x0000
        /*0074*/ 	.byte	0x00, 0xf5, 0x21, 0x00


	//----- nvinfo : EIATTR_SPARSE_MMA_MASK
	.align		4
.L_102:
        /*0078*/ 	.byte	0x03, 0x50
        /*007a*/ 	.short	0x0000


	//----- nvinfo : EIATTR_MAXREG_COUNT
	.align		4
        /*007c*/ 	.byte	0x03, 0x1b
        /*007e*/ 	.short	0x00ff


	//----- nvinfo : EIATTR_MERCURY_ISA_VERSION
	.align		4
        /*0080*/ 	.byte	0x03, 0x5f
        /*0082*/ 	.short	0x0101


	//----- nvinfo : EIATTR_VRC_CTA_INIT_COUNT
	.align		4
        /*0084*/ 	.byte	0x02, 0x4a
	.zero		1
	.zero		1


	//----- nvinfo : EIATTR_EXIT_INSTR_OFFSETS
	.align		4
        /*0088*/ 	.byte	0x04, 0x1c
        /*008a*/ 	.short	(.L_104 - .L_103)


	//   ....[0]....
.L_103:
        /*008c*/ 	.word	0x000000d0


	//   ....[1]....
        /*0090*/ 	.word	0x00002250


	//----- nvinfo : EIATTR_CRS_STACK_SIZE
	.align		4
.L_104:
        /*0094*/ 	.byte	0x04, 0x1e
        /*0096*/ 	.short	(.L_106 - .L_105)
.L_105:
        /*0098*/ 	.word	0x00000000


	//----- nvinfo : EIATTR_CBANK_PARAM_SIZE
	.align		4
.L_106:
        /*009c*/ 	.byte	0x03, 0x19
        /*009e*/ 	.short	0x002c


	//----- nvinfo : EIATTR_PARAM_CBANK
	.align		4
        /*00a0*/ 	.byte	0x04, 0x0a
        /*00a2*/ 	.short	(.L_108 - .L_107)
	.align		4
.L_107:
        /*00a4*/ 	.word	index@(.nv.constant0._Z10takeshiftsP6float2S0_PfS1_iii)
        /*00a8*/ 	.short	0x0380
        /*00aa*/ 	.short	0x002c


	//----- nvinfo : EIATTR_SW_WAR
	.align		4
.L_108:
        /*00ac*/ 	.byte	0x04, 0x36
        /*00ae*/ 	.short	(.L_110 - .L_109)
.L_109:
        /*00b0*/ 	.word	0x00000008
.L_110:


//--------------------- .nv.info._Z12setpartprobeP6float2S0_S0_PfS1_iiiiiii --------------------------
	.section	.nv.info._Z12setpartprobeP6float2S0_S0_PfS1_iiiiiii,"",@"SHT_CUDA_INFO"
	.sectionflags	@""
	.align	4


	//----- nvinfo : EIATTR_CUDA_API_VERSION
	.align		4
        /*0000*/ 	.byte	0x04, 0x37
        /*0002*/ 	.short	(.L_112 - .L_111)
.L_111:
        /*0004*/ 	.word	0x00000082


	//----- nvinfo : EIATTR_KPARAM_INFO
	.align		4
.L_112:
        /*0008*/ 	.byte	0x04, 0x17
        /*000a*/ 	.short	(.L_114 - .L_113)
.L_113:
        /*000c*/ 	.word	0x00000000
        /*0010*/ 	.short	0x000b
        /*0012*/ 	.short	0x0040
        /*0014*/ 	.byte	0x00, 0xf0, 0x11, 0x00


	//----- nvinfo : EIATTR_KPARAM_INFO
	.align		4
.L_114:
        /*0018*/ 	.byte	0x04, 0x17
        /*001a*/ 	.short	(.L_116 - .L_115)
.L_115:
        /*001c*/ 	.word	0x00000000
        /*0020*/ 	.short	0x000a
        /*0022*/ 	.short	0x003c
        /*0024*/ 	.byte	0x00, 0xf0, 0x11, 0x00


	//----- nvinfo : EIATTR_KPARAM_INFO
	.align		4
.L_116:
        /*0028*/ 	.byte	0x04, 0x17
        /*002a*/ 	.short	(.L_118 - .L_117)
.L_117:
        /*002c*/ 	.word	0x00000000
        /*0030*/ 	.short	0x0009
        /*0032*/ 	.short	0x0038
        /*0034*/ 	.byte	0x00, 0xf0, 0x11, 0x00


	//----- nvinfo : EIATTR_KPARAM_INFO
	.align		4
.L_118:
        /*0038*/ 	.byte	0x04, 0x17
        /*003a*/ 	.short	(.L_120 - .L_119)
.L_119:
        /*003c*/ 	.word	0x00000000
        /*0040*/ 	.short	0x0008
        /*0042*/ 	.short	0x0034
        /*0044*/ 	.byte	0x00, 0xf0, 0x11, 0x00


	//----- nvinfo : EIATTR_KPARAM_INFO
	.align		4
.L_120:
        /*0048*/ 	.byte	0x04, 0x17
        /*004a*/ 	.short	(.L_122 - .L_121)
.L_121:
        /*004c*/ 	.word	0x00000000
        /*0050*/ 	.short	0x0007
        /*0052*/ 	.short	0x0030
        /*0054*/ 	.byte	0x00, 0xf0, 0x11, 0x00


	//----- nvinfo : EIATTR_KPARAM_INFO
	.align		4
.L_122:
        /*0058*/ 	.byte	0x04, 0x17
        /*005a*/ 	.short	(.L_124 - .L_123)
.L_123:
        /*005c*/ 	.word	0x00000000
        /*0060*/ 	.short	0x0006
        /*0062*/ 	.short	0x002c
        /*0064*/ 	.byte	0x00, 0xf0, 0x11, 0x00


	//----- nvinfo : EIATTR_KPARAM_INFO
	.align		4
.L_124:
        /*0068*/ 	.byte	0x04, 0x17
        /*006a*/ 	.short	(.L_126 - .L_125)
.L_125:
        /*006c*/ 	.word	0x00000000
        /*0070*/ 	.short	0x0005
        /*0072*/ 	.short	0x0028
        /*0074*/ 	.byte	0x00, 0xf0, 0x11, 0x00


	//----- nvinfo : EIATTR_KPARAM_INFO
	.align		4
.L_126:
        /*0078*/ 	.byte	0x04, 0x17
        /*007a*/ 	.short	(.L_128 - .L_127)
.L_127:
        /*007c*/ 	.word	0x00000000
        /*0080*/ 	.short	0x0004
        /*0082*/ 	.short	0x0020
        /*0084*/ 	.byte	0x00, 0xf5, 0x21, 0x00


	//----- nvinfo : EIATTR_KPARAM_INFO
	.align		4
.L_128:
        /*0088*/ 	.byte	0x04, 0x17
        /*008a*/ 	.short	(.L_130 - .L_129)
.L_129:
        /*008c*/ 	.word	0x00000000
        /*0090*/ 	.short	0x0003
        /*0092*/ 	.short	0x0018
        /*0094*/ 	.byte	0x00, 0xf5, 0x21, 0x00


	//----- nvinfo : EIATTR_KPARAM_INFO
	.align		4
.L_130:
        /*0098*/ 	.byte	0x04, 0x17
        /*009a*/ 	.short	(.L_132 - .L_131)
.L_131:
        /*009c*/ 	.word	0x00000000
        /*00a0*/ 	.short	0x0002
        /*00a2*/ 	.short	0x0010
        /*00a4*/ 	.byte	0x00, 0xf5, 0x21, 0x00


	//----- nvinfo : EIATTR_KPARAM_INFO
	.align		4
.L_132:
        /*00a8*/ 	.byte	0x04, 0x17
        /*00aa*/ 	.short	(.L_134 - .L_133)
.L_133:
        /*00ac*/ 	.word	0x00000000
        /*00b0*/ 	.short	0x0001
        /*00b2*/ 	.short	0x0008
        /*00b4*/ 	.byte	0x00, 0xf5, 0x21, 0x00


	//----- nvinfo : EIATTR_KPARAM_INFO
	.align		4
.L_134:
        /*00b8*/ 	.byte	0x04, 0x17
        /*00ba*/ 	.short	(.L_136 - .L_135)
.L_135:
        /*00bc*/ 	.word	0x00000000
        /*00c0*/ 	.short	0x0000
        /*00c2*/ 	.short	0x0000
        /*00c4*/ 	.byte	0x00, 0xf5, 0x21, 0x00


	//----- nvinfo : EIATTR_SPARSE_MMA_MASK
	.align		4
.L_136:
        /*00c8*/ 	.byte	0x03, 0x50
        /*00ca*/ 	.short	0x0000


	//----- nvinfo : EIATTR_MAXREG_COUNT
	.align		4
        /*00cc*/ 	.byte	0x03, 0x1b
        /*00ce*/ 	.short	0x00ff


	//----- nvinfo : EIATTR_MERCURY_ISA_VERSION
	.align		4
        /*00d0*/ 	.byte	0x03, 0x5f
        /*00d2*/ 	.short	0x0101


	//----- nvinfo : EIATTR_VRC_CTA_INIT_COUNT
	.align		4
        /*00d4*/ 	.byte	0x02, 0x4a
	.zero		1
	.zero		1


	//----- nvinfo : EIATTR_EXIT_INSTR_OFFSETS
	.align		4
        /*00d8*/ 	.byte	0x04, 0x1c
        /*00da*/ 	.short	(.L_138 - .L_137)


	//   ....[0]....
.L_137:
        /*00dc*/ 	.word	0x00000140


	//   ....[1]....
        /*00e0*/ 	.word	0x00000260


	//   ....[2]....
        /*00e4*/ 	.word	0x00000540


	//----- nvinfo : EIATTR_CBANK_PARAM_SIZE
	.align		4
.L_138:
        /*00e8*/ 	.byte	0x03, 0x19
        /*00ea*/ 	.short	0x0044


	//----- nvinfo : EIATTR_PARAM_CBANK
	.align		4
        /*00ec*/ 	.byte	0x04, 0x0a
        /*00ee*/ 	.short	(.L_140 - .L_139)
	.align		4
.L_139:
        /*00f0*/ 	.word	index@(.nv.constant0._Z12setpartprobeP6float2S0_S0_PfS1_iiiiiii)
        /*00f4*/ 	.short	0x0380
        /*00f6*/ 	.short	0x0044


	//----- nvinfo : EIATTR_SW_WAR
	.align		4
.L_140:
        /*00f8*/ 	.byte	0x04, 0x36
        /*00fa*/ 	.short	(.L_142 - .L_141)
.L_141:
        /*00fc*/ 	.word	0x00000008
.L_142:


//--------------------- .nv.info._Z10setpartobjP6float2S0_S0_PfS1_iiiiiii --------------------------
	.section	.nv.info._Z10setpartobjP6float2S0_S0_PfS1_iiiiiii,"",@"SHT_CUDA_INFO"
	.sectionflags	@""
	.align	4


	//----- nvinfo : EIATTR_CUDA_API_VERSION
	.align		4
        /*0000*/ 	.byte	0x04, 0x37
        /*0002*/ 	.short	(.L_144 - .L_143)
.L_143:
        /*0004*/ 	.word	0x00000082


	//----- nvinfo : EIATTR_KPARAM_INFO
	.align		4
.L_144:
        /*0008*/ 	.byte	0x04, 0x17
        /*000a*/ 	.short	(.L_146 - .L_145)
.L_145:
        /*000c*/ 	.word	0x00000000
        /*0010*/ 	.short	0x000b
        /*0012*/ 	.short	0x0040
        /*0014*/ 	.byte	0x00, 0xf0, 0x11, 0x00


	//----- nvinfo : EIATTR_KPARAM_INFO
	.align		4
.L_146:
        /*0018*/ 	.byte	0x04, 0x17
        /*001a*/ 	.short	(.L_148 - .L_147)
.L_147:
        /*001c*/ 	.word	0x00000000
        /*0020*/ 	.short	0x000a
        /*0022*/ 	.short	0x003c
        /*0024*/ 	.byte	0x00, 0xf0, 0x11, 0x00


	//----- nvinfo : EIATTR_KPARAM_INFO
	.align		4
.L_148:
        /*0028*/ 	.byte	0x04, 0x17
        /*002a*/ 	.short	(.L_150 - .L_149)
.L_149:
        /*002c*/ 	.word	0x00000000
        /*0030*/ 	.short	0x0009
        /*0032*/ 	.short	0x0038
        /*0034*/ 	.byte	0x00, 0xf0, 0x11, 0x00


	//----- nvinfo : EIATTR_KPARAM_INFO
	.align		4
.L_150:
        /*0038*/ 	.byte	0x04, 0x17
        /*003a*/ 	.short	(.L_152 - .L_151)
.L_151:
        /*003c*/ 	.word	0x00000000
        /*0040*/ 	.short	0x0008
        /*0042*/ 	.short	0x0034
        /*0044*/ 	.byte	0x00, 0xf0, 0x11, 0x00


	//----- nvinfo : EIATTR_KPARAM_INFO
	.align		4
.L_152:
        /*0048*/ 	.byte	0x04, 0x17
        /*004a*/ 	.short	(.L_154 - .L_153)
.L_153:
        /*004c*/ 	.word	0x00000000
        /*0050*/ 	.short	0x0007
        /*0052*/ 	.short	0x0030
        /*0054*/ 	.byte	0x00, 0xf0, 0x11, 0x00


	//----- nvinfo : EIATTR_KPARAM_INFO
	.align		4
.L_154:
        /*0058*/ 	.byte	0x04, 0x17
        /*005a*/ 	.short	(.L_156 - .L_155)
.L_155:
        /*005c*/ 	.word	0x00000000
        /*0060*/ 	.short	0x0006
        /*0062*/ 	.short	0x002c
        /*0064*/ 	.byte	0x00, 0xf0, 0x11, 0x00


	//----- nvinfo : EIATTR_KPARAM_INFO
	.align		4
.L_156:
        /*0068*/ 	.byte	0x04, 0x17
        /*006a*/ 	.short	(.L_158 - .L_157)
.L_157:
        /*006c*/ 	.word	0x00000000
        /*0070*/ 	.short	0x0005
        /*0072*/ 	.short	0x0028
        /*0074*/ 	.byte	0x00, 0xf0, 0x11, 0x00


	//----- nvinfo : EIATTR_KPARAM_INFO
	.align		4
.L_158:
        /*0078*/ 	.byte	0x04, 0x17
        /*007a*/ 	.short	(.L_160 - .L_159)
.L_159:
        /*007c*/ 	.word	0x00000000
        /*0080*/ 	.short	0x0004
        /*0082*/ 	.short	0x0020
        /*0084*/ 	.byte	0x00, 0xf5, 0x21, 0x00


	//----- nvinfo : EIATTR_KPARAM_INFO
	.align		4
.L_160:
        /*0088*/ 	.byte	0x04, 0x17
        /*008a*/ 	.short	(.L_162 - .L_161)
.L_161:
        /*008c*/ 	.word	0x00000000
        /*0090*/ 	.short	0x0003
        /*0092*/ 	.short	0x0018
        /*0094*/ 	.byte	0x00, 0xf5, 0x21, 0x00


	//----- nvinfo : EIATTR_KPARAM_INFO
	.align		4
.L_162:
        /*0098*/ 	.byte	0x04, 0x17
        /*009a*/ 	.short	(.L_164 - .L_163)
.L_163:
        /*009c*/ 	.word	0x00000000
        /*00a0*/ 	.short	0x0002
        /*00a2*/ 	.short	0x0010
        /*00a4*/ 	.byte	0x00, 0xf5, 0x21, 0x00


	//----- nvinfo : EIATTR_KPARAM_INFO
	.align		4
.L_164:
        /*00a8*/ 	.byte	0x04, 0x17
        /*00aa*/ 	.short	(.L_166 - .L_165)
.L_165:
        /*00ac*/ 	.word	0x00000000
        /*00b0*/ 	.short	0x0001
        /*00b2*/ 	.short	0x0008
        /*00b4*/ 	.byte	0x00, 0xf5, 0x21, 0x00


	//----- nvinfo : EIATTR_KPARAM_INFO
	.align		4
.L_166:
        /*00b8*/ 	.byte	0x04, 0x17
        /*00ba*/ 	.short	(.L_168 - .L_167)
.L_167:
        /*00bc*/ 	.word	0x00000000
        /*00c0*/ 	.short	0x0000
        /*00c2*/ 	.short	0x0000
        /*00c4*/ 	.byte	0x00, 0xf5, 0x21, 0x00


	//----- nvinfo : EIATTR_SPARSE_MMA_MASK
	.align		4
.L_168:
        /*00c8*/ 	.byte	0x03, 0x50
        /*00ca*/ 	.short	0x0000


	//----- nvinfo : EIATTR_MAXREG_COUNT
	.align		4
        /*00cc*/ 	.byte	0x03, 0x1b
        /*00ce*/ 	.short	0x00ff


	//----- nvinfo : EIATTR_MERCURY_ISA_VERSION
	.align		4
        /*00d0*/ 	.byte	0x03, 0x5f
        /*00d2*/ 	.short	0x0101


	//----- nvinfo : EIATTR_VRC_CTA_INIT_COUNT
	.align		4
        /*00d4*/ 	.byte	0x02, 0x4a
	.zero		1
	.zero		1


	//----- nvinfo : EIATTR_EXIT_INSTR_OFFSETS
	.align		4
        /*00d8*/ 	.byte	0x04, 0x1c
        /*00da*/ 	.short	(.L_170 - .L_169)


	//   ....[0]....
.L_169:
        /*00dc*/ 	.word	0x00000140


	//   ....[1]....
        /*00e0*/ 	.word	0x00000260


	//   ....[2]....
        /*00e4*/ 	.word	0x00000590


	//----- nvinfo : EIATTR_CBANK_PARAM_SIZE
	.align		4
.L_170:
        /*00e8*/ 	.byte	0x03, 0x19
        /*00ea*/ 	.short	0x0044


	//----- nvinfo : EIATTR_PARAM_CBANK
	.align		4
        /*00ec*/ 	.byte	0x04, 0x0a
        /*00ee*/ 	.short	(.L_172 - .L_171)
	.align		4
.L_171:
        /*00f0*/ 	.word	index@(.nv.constant0._Z10setpartobjP6float2S0_S0_PfS1_iiiiiii)
        /*00f4*/ 	.short	0x0380
        /*00f6*/ 	.short	0x0044


	//----- nvinfo : EIATTR_SW_WAR
	.align		4
.L_172:
        /*00f8*/ 	.byte	0x04, 0x36
        /*00fa*/ 	.short	(.L_174 - .L_173)
.L_173:
        /*00fc*/ 	.word	0x00000008
.L_174:


//--------------------- .nv.info._Z8takepartP6float2S0_S0_PfS1_iiiiiii --------------------------
	.section	.nv.info._Z8takepartP6float2S0_S0_PfS1_iiiiiii,"",@"SHT_CUDA_INFO"
	.sectionflags	@""
	.align	4


	//----- nvinfo : EIATTR_CUDA_API_VERSION
	.align		4
        /*0000*/ 	.byte	0x04, 0x37
        /*0002*/ 	.short	(.L_176 - .L_175)
.L_175:
        /*0004*/ 	.word	0x00000082


	//----- nvinfo : EIATTR_KPARAM_INFO
	.align		4
.L_176:
        /*0008*/ 	.byte	0x04, 0x17
        /*000a*/ 	.short	(.L_178 - .L_177)
.L_177:
        /*000c*/ 	.word	0x00000000
        /*0010*/ 	.short	0x000b
        /*0012*/ 	.short	0x0040
        /*0014*/ 	.byte	0x00, 0xf0, 0x11, 0x00


	//----- nvinfo : EIATTR_KPARAM_INFO
	.align		4
.L_178:
        /*0018*/ 	.byte	0x04, 0x17
        /*001a*/ 	.short	(.L_180 - .L_179)
.L_179:
        /*001c*/ 	.word	0x00000000
        /*0020*/ 	.short	0x000a
        /*0022*/ 	.short	0x003c
        /*0024*/ 	.byte	0x00, 0xf0, 0x11, 0x00


	//----- nvinfo : EIATTR_KPARAM_INFO
	.align		4
.L_180:
        /*0028*/ 	.byte	0x04, 0x17
        /*002a*/ 	.short	(.L_182 - .L_181)
.L_181:
        /*002c*/ 	.word	0x00000000
        /*0030*/ 	.short	0x0009
        /*0032*/ 	.short	0x0038
        /*0034*/ 	.byte	0x00, 0xf0, 0x11, 0x00


	//----- nvinfo : EIATTR_KPARAM_INFO
	.align		4
.L_182:
        /*0038*/ 	.byte	0x04, 0x17
        /*003a*/ 	.short	(.L_184 - .L_183)
.L_183:
        /*003c*/ 	.word	0x00000000
        /*0040*/ 	.short	0x0008
        /*0042*/ 	.short	0x0034
        /*0044*/ 	.byte	0x00, 0xf0, 0x11, 0x00


	//----- nvinfo : EIATTR_KPARAM_INFO
	.align		4
.L_184:
        /*0048*/ 	.byte	0x04, 0x17
        /*004a*/ 	.short	(.L_186 - .L_185)
.L_185:
        /*004c*/ 	.word	0x00000000
        /*0050*/ 	.short	0x0007
        /*0052*/ 	.short	0x0030
        /*0054*/ 	.byte	0x00, 0xf0, 0x11, 0x00


	//----- nvinfo : EIATTR_KPARAM_INFO
	.align		4
.L_186:
        /*0058*/ 	.byte	0x04, 0x17
        /*005a*/ 	.short	(.L_188 - .L_187)
.L_187:
        /*005c*/ 	.word	0x00000000
        /*0060*/ 	.short	0x0006
        /*0062*/ 	.short	0x002c
        /*0064*/ 	.byte	0x00, 0xf0, 0x11, 0x00


	//----- nvinfo : EIATTR_KPARAM_INFO
	.align		4
.L_188:
        /*0068*/ 	.byte	0x04, 0x17
        /*006a*/ 	.short	(.L_190 - .L_189)
.L_189:
        /*006c*/ 	.word	0x00000000
        /*0070*/ 	.short	0x0005
        /*0072*/ 	.short	0x0028
        /*0074*/ 	.byte	0x00, 0xf0, 0x11, 0x00


	//----- nvinfo : EIATTR_KPARAM_INFO
	.align		4
.L_190:
        /*0078*/ 	.byte	0x04, 0x17
        /*007a*/ 	.short	(.L_192 - .L_191)
.L_191:
        /*007c*/ 	.word	0x00000000
        /*0080*/ 	.short	0x0004
        /*0082*/ 	.short	0x0020
        /*0084*/ 	.byte	0x00, 0xf5, 0x21, 0x00


	//----- nvinfo : EIATTR_KPARAM_INFO
	.align		4
.L_192:
        /*0088*/ 	.byte	0x04, 0x17
        /*008a*/ 	.short	(.L_194 - .L_193)
.L_193:
        /*008c*/ 	.word	0x00000000
        /*0090*/ 	.short	0x0003
        /*0092*/ 	.short	0x0018
        /*0094*/ 	.byte	0x00, 0xf5, 0x21, 0x00


	//----- nvinfo : EIATTR_KPARAM_INFO
	.align		4
.L_194:
        /*0098*/ 	.byte	0x04, 0x17
        /*009a*/ 	.short	(.L_196 - .L_195)
.L_195:
        /*009c*/ 	.word	0x00000000
        /*00a0*/ 	.short	0x0002
        /*00a2*/ 	.short	0x0010
        /*00a4*/ 	.byte	0x00, 0xf5, 0x21, 0x00


	//----- nvinfo : EIATTR_KPARAM_INFO
	.align		4
.L_196:
        /*00a8*/ 	.byte	0x04, 0x17
        /*00aa*/ 	.short	(.L_198 - .L_197)
.L_197:
        /*00ac*/ 	.word	0x00000000
        /*00b0*/ 	.short	0x0001
        /*00b2*/ 	.short	0x0008
        /*00b4*/ 	.byte	0x00, 0xf5, 0x21, 0x00


	//----- nvinfo : EIATTR_KPARAM_INFO
	.align		4
.L_198:
        /*00b8*/ 	.byte	0x04, 0x17
        /*00ba*/ 	.short	(.L_200 - .L_199)
.L_199:
        /*00bc*/ 	.word	0x00000000
        /*00c0*/ 	.short	0x0000
        /*00c2*/ 	.short	0x0000
        /*00c4*/ 	.byte	0x00, 0xf5, 0x21, 0x00


	//----- nvinfo : EIATTR_SPARSE_MMA_MASK
	.align		4
.L_200:
        /*00c8*/ 	.byte	0x03, 0x50
        /*00ca*/ 	.short	0x0000


	//----- nvinfo : EIATTR_MAXREG_COUNT
	.align		4
        /*00cc*/ 	.byte	0x03, 0x1b
        /*00ce*/ 	.short	0x00ff


	//----- nvinfo : EIATTR_MERCURY_ISA_VERSION
	.align		4
        /*00d0*/ 	.byte	0x03, 0x5f
        /*00d2*/ 	.short	0x0101


	//----- nvinfo : EIATTR_VRC_CTA_INIT_COUNT
	.align		4
        /*00d4*/ 	.byte	0x02, 0x4a
	.zero		1
	.zero		1


	//----- nvinfo : EIATTR_EXIT_INSTR_OFFSETS
	.align		4
        /*00d8*/ 	.byte	0x04, 0x1c
        /*00da*/ 	.short	(.L_202 - .L_201)


	//   ....[0]....
.L_201:
        /*00dc*/ 	.word	0x00000140


	//   ....[1]....
        /*00e0*/ 	.word	0x00000260


	//   ....[2]....
        /*00e4*/ 	.word	0x00000580


	//----- nvinfo : EIATTR_CBANK_PARAM_SIZE
	.align		4
.L_202:
        /*00e8*/ 	.byte	0x03, 0x19
        /*00ea*/ 	.short	0x0044


	//----- nvinfo : EIATTR_PARAM_CBANK
	.align		4
        /*00ec*/ 	.byte	0x04, 0x0a
        /*00ee*/ 	.short	(.L_204 - .L_203)
	.align		4
.L_203:
        /*00f0*/ 	.word	index@(.nv.constant0._Z8takepartP6float2S0_S0_PfS1_iiiiiii)
        /*00f4*/ 	.short	0x0380
        /*00f6*/ 	.short	0x0044


	//----- nvinfo : EIATTR_SW_WAR
	.align		4
.L_204:
        /*00f8*/ 	.byte	0x04, 0x36
        /*00fa*/ 	.short	(.L_206 - .L_205)
.L_205:
        /*00fc*/ 	.word	0x00000008
.L_206:


//--------------------- .nv.info._Z7mulaobjP6float2S0_S0_PfS1_iiiiiii --------------------------
	.section	.nv.info._Z7mulaobjP6float2S0_S0_PfS1_iiiiiii,"",@"SHT_CUDA_INFO"
	.sectionflags	@""
	.align	4


	//----- nvinfo : EIATTR_CUDA_API_VERSION
	.align		4
        /*0000*/ 	.byte	0x04, 0x37
        /*0002*/ 	.short	(.L_208 - .L_207)
.L_207:
        /*0004*/ 	.word	0x00000082


	//----- nvinfo : EIATTR_KPARAM_INFO
	.align		4
.L_208:
        /*0008*/ 	.byte	0x04, 0x17
        /*000a*/ 	.short	(.L_210 - .L_209)
.L_209:
        /*000c*/ 	.word	0x00000000
        /*0010*/ 	.short	0x000b
        /*0012*/ 	.short	0x0040
        /*0014*/ 	.byte	0x00, 0xf0, 0x11, 0x00


	//----- nvinfo : EIATTR_KPARAM_INFO
	.align		4
.L_210:
        /*0018*/ 	.byte	0x04, 0x17
        /*001a*/ 	.short	(.L_212 - .L_211)
.L_211:
        /*001c*/ 	.word	0x00000000
        /*0020*/ 	.short	0x000a
        /*0022*/ 	.short	0x003c
        /*0024*/ 	.byte	0x00, 0xf0, 0x11, 0x00


	//----- nvinfo : EIATTR_KPARAM_INFO
	.align		4
.L_212:
        /*0028*/ 	.byte	0x04, 0x17
        /*002a*/ 	.short	(.L_214 - .L_213)
.L_213:
        /*002c*/ 	.word	0x00000000
        /*0030*/ 	.short	0x0009
        /*0032*/ 	.short	0x0038
        /*0034*/ 	.byte	0x00, 0xf0, 0x11, 0x00


	//----- nvinfo : EIATTR_KPARAM_INFO
	.align		4
.L_214:
        /*0038*/ 	.byte	0x04, 0x17
        /*003a*/ 	.short	(.L_216 - .L_215)
.L_215:
        /*003c*/ 	.word	0x00000000
        /*0040*/ 	.short	0x0008
        /*0042*/ 	.short	0x0034
        /*0044*/ 	.byte	0x00, 0xf0, 0x11, 0x00


	//----- nvinfo : EIATTR_KPARAM_INFO
	.align		4
.L_216:
        /*0048*/ 	.byte	0x04, 0x17
        /*004a*/ 	.short	(.L_218 - .L_217)
.L_217:
        /*004c*/ 	.word	0x00000000
        /*0050*/ 	.short	0x0007
        /*0052*/ 	.short	0x0030
        /*0054*/ 	.byte	0x00, 0xf0, 0x11, 0x00


	//----- nvinfo : EIATTR_KPARAM_INFO
	.align		4
.L_218:
        /*0058*/ 	.byte	0x04, 0x17
        /*005a*/ 	.short	(.L_220 - .L_219)
.L_219:
        /*005c*/ 	.word	0x00000000
        /*0060*/ 	.short	0x0006
        /*0062*/ 	.short	0x002c
        /*0064*/ 	.byte	0x00, 0xf0, 0x11, 0x00


	//----- nvinfo : EIATTR_KPARAM_INFO
	.align		4
.L_220:
        /*0068*/ 	.byte	0x04, 0x17
        /*006a*/ 	.short	(.L_222 - .L_221)
.L_221:
        /*006c*/ 	.word	0x00000000
        /*0070*/ 	.short	0x0005
        /*0072*/ 	.short	0x0028
        /*0074*/ 	.byte	0x00, 0xf0, 0x11, 0x00


	//----- nvinfo : EIATTR_KPARAM_INFO
	.align		4
.L_222:
        /*0078*/ 	.byte	0x04, 0x17
        /*007a*/ 	.short	(.L_224 - .L_223)
.L_223:
        /*007c*/ 	.word	0x00000000
        /*0080*/ 	.short	0x0004
        /*0082*/ 	.short	0x0020
        /*0084*/ 	.byte	0x00, 0xf5, 0x21, 0x00


	//----- nvinfo : EIATTR_KPARAM_INFO
	.align		4
.L_224:
        /*0088*/ 	.byte	0x04, 0x17
        /*008a*/ 	.short	(.L_226 - .L_225)
.L_225:
        /*008c*/ 	.word	0x00000000
        /*0090*/ 	.short	0x0003
        /*0092*/ 	.short	0x0018
        /*0094*/ 	.byte	0x00, 0xf5, 0x21, 0x00


	//----- nvinfo : EIATTR_KPARAM_INFO
	.align		4
.L_226:
        /*0098*/ 	.byte	0x04, 0x17
        /*009a*/ 	.short	(.L_228 - .L_227)
.L_227:
        /*009c*/ 	.word	0x00000000
        /*00a0*/ 	.short	0x0002
        /*00a2*/ 	.short	0x0010
        /*00a4*/ 	.byte	0x00, 0xf5, 0x21, 0x00


	//----- nvinfo : EIATTR_KPARAM_INFO
	.align		4
.L_228:
        /*00a8*/ 	.byte	0x04, 0x17
        /*00aa*/ 	.short	(.L_230 - .L_229)
.L_229:
        /*00ac*/ 	.word	0x00000000
        /*00b0*/ 	.short	0x0001
        /*00b2*/ 	.short	0x0008
        /*00b4*/ 	.byte	0x00, 0xf5, 0x21, 0x00


	//----- nvinfo : EIATTR_KPARAM_INFO
	.align		4
.L_230:
        /*00b8*/ 	.byte	0x04, 0x17
        /*00ba*/ 	.short	(.L_232 - .L_231)
.L_231:
        /*00bc*/ 	.word	0x00000000
        /*00c0*/ 	.short	0x0000
        /*00c2*/ 	.short	0x0000
        /*00c4*/ 	.byte	0x00, 0xf5, 0x21, 0x00


	//----- nvinfo : EIATTR_SPARSE_MMA_MASK
	.align		4
.L_232:
        /*00c8*/ 	.byte	0x03, 0x50
        /*00ca*/ 	.short	0x0000


	//----- nvinfo : EIATTR_MAXREG_COUNT
	.align		4
        /*00cc*/ 	.byte	0x03, 0x1b
        /*00ce*/ 	.short	0x00ff


	//----- nvinfo : EIATTR_MERCURY_ISA_VERSION
	.align		4
        /*00d0*/ 	.byte	0x03, 0x5f
        /*00d2*/ 	.short	0x0101


	//----- nvinfo : EIATTR_VRC_CTA_INIT_COUNT
	.align		4
        /*00d4*/ 	.byte	0x02, 0x4a
	.zero		1
	.zero		1


	//----- nvinfo : EIATTR_EXIT_INSTR_OFFSETS
	.align		4
        /*00d8*/ 	.byte	0x04, 0x1c
        /*00da*/ 	.short	(.L_234 - .L_233)


	//   ....[0]....
.L_233:
        /*00dc*/ 	.word	0x00000140


	//   ....[1]....
        /*00e0*/ 	.word	0x00000260


	//   ....[2]....
        /*00e4*/ 	.word	0x00000770


	//----- nvinfo : EIATTR_CRS_STACK_SIZE
	.align		4
.L_234:
        /*00e8*/ 	.byte	0x04, 0x1e
        /*00ea*/ 	.short	(.L_236 - .L_235)
.L_235:
        /*00ec*/ 	.word	0x00000000


	//----- nvinfo : EIATTR_CBANK_PARAM_SIZE
	.align		4
.L_236:
        /*00f0*/ 	.byte	0x03, 0x19
        /*00f2*/ 	.short	0x0044


	//----- nvinfo : EIATTR_PARAM_CBANK
	.align		4
        /*00f4*/ 	.byte	0x04, 0x0a
        /*00f6*/ 	.short	(.L_238 - .L_237)
	.align		4
.L_237:
        /*00f8*/ 	.word	index@(.nv.constant0._Z7mulaobjP6float2S0_S0_PfS1_iiiiiii)
        /*00fc*/ 	.short	0x0380
        /*00fe*/ 	.short	0x0044


	//----- nvinfo : EIATTR_SW_WAR
	.align		4
.L_238:
        /*0100*/ 	.byte	0x04, 0x36
        /*0102*/ 	.short	(.L_240 - .L_239)
.L_239:
        /*0104*/ 	.word	0x00000008
.L_240:


//--------------------- .nv.info._Z9mulaprobeP6float2S0_S0_PfS1_iiiiiii --------------------------
	.section	.nv.info._Z9mulaprobeP6float2S0_S0_PfS1_iiiiiii,"",@"SHT_CUDA_INFO"
	.sectionflags	@""
	.align	4


	//----- nvinfo : EIATTR_CUDA_API_VERSION
	.align		4
        /*0000*/ 	.byte	0x04, 0x37
        /*0002*/ 	.short	(.L_242 - .L_241)
.L_241:
        /*0004*/ 	.word	0x00000082


	//----- nvinfo : EIATTR_KPARAM_INFO
	.align		4
.L_242:
        /*0008*/ 	.byte	0x04, 0x17
        /*000a*/ 	.short	(.L_244 - .L_243)
.L_243:
        /*000c*/ 	.word	0x00000000
        /*0010*/ 	.short	0x000b
        /*0012*/ 	.short	0x0040
        /*0014*/ 	.byte	0x00, 0xf0, 0x11, 0x00


	//----- nvinfo : EIATTR_KPARAM_INFO
	.align		4
.L_244:
        /*0018*/ 	.byte	0x04, 0x17
        /*001a*/ 	.short	(.L_246 - .L_245)
.L_245:
        /*001c*/ 	.word	0x00000000
        /*0020*/ 	.short	0x000a
        /*0022*/ 	.short	0x003c
        /*0024*/ 	.byte	0x00, 0xf0, 0x11, 0x00


	//----- nvinfo : EIATTR_KPARAM_INFO
	.align		4
.L_246:
        /*0028*/ 	.byte	0x04, 0x17
        /*002a*/ 	.short	(.L_248 - .L_247)
.L_247:
        /*002c*/ 	.word	0x00000000
        /*0030*/ 	.short	0x0009
        /*0032*/ 	.short	0x0038
        /*0034*/ 	.byte	0x00, 0xf0, 0x11, 0x00


	//----- nvinfo : EIATTR_KPARAM_INFO
	.align		4
.L_248:
        /*0038*/ 	.byte	0x04, 0x17
        /*003a*/ 	.short	(.L_250 - .L_249)
.L_249:
        /*003c*/ 	.word	0x00000000
        /*0040*/ 	.short	0x0008
        /*0042*/ 	.short	0x0034
        /*0044*/ 	.byte	0x00, 0xf0, 0x11, 0x00


	//----- nvinfo : EIATTR_KPARAM_INFO
	.align		4
.L_250:
        /*0048*/ 	.byte	0x04, 0x17
        /*004a*/ 	.short	(.L_252 - .L_251)
.L_251:
        /*004c*/ 	.word	0x00000000
        /*0050*/ 	.short	0x0007
        /*0052*/ 	.short	0x0030
        /*0054*/ 	.byte	0x00, 0xf0, 0x11, 0x00


	//----- nvinfo : EIATTR_KPARAM_INFO
	.align		4
.L_252:
        /*0058*/ 	.byte	0x04, 0x17
        /*005a*/ 	.short	(.L_254 - .L_253)
.L_253:
        /*005c*/ 	.word	0x00000000
        /*0060*/ 	.short	0x0006
        /*0062*/ 	.short	0x002c
        /*0064*/ 	.byte	0x00, 0xf0, 0x11, 0x00


	//----- nvinfo : EIATTR_KPARAM_INFO
	.align		4
.L_254:
        /*0068*/ 	.byte	0x04, 0x17
        /*006a*/ 	.short	(.L_256 - .L_255)
.L_255:
        /*006c*/ 	.word	0x00000000
        /*0070*/ 	.short	0x0005
        /*0072*/ 	.short	0x0028
        /*0074*/ 	.byte	0x00, 0xf0, 0x11, 0x00


	//----- nvinfo : EIATTR_KPARAM_INFO
	.align		4
.L_256:
        /*0078*/ 	.byte	0x04, 0x17
        /*007a*/ 	.short	(.L_258 - .L_257)
.L_257:
        /*007c*/ 	.word	0x00000000
        /*0080*/ 	.short	0x0004
        /*0082*/ 	.short	0x0020
        /*0084*/ 	.byte	0x00, 0xf5, 0x21, 0x00


	//----- nvinfo : EIATTR_KPARAM_INFO
	.align		4
.L_258:
        /*0088*/ 	.byte	0x04, 0x17
        /*008a*/ 	.short	(.L_260 - .L_259)
.L_259:
        /*008c*/ 	.word	0x00000000
        /*0090*/ 	.short	0x0003
        /*0092*/ 	.short	0x0018
        /*0094*/ 	.byte	0x00, 0xf5, 0x21, 0x00


	//----- nvinfo : EIATTR_KPARAM_INFO
	.align		4
.L_260:
        /*0098*/ 	.byte	0x04, 0x17
        /*009a*/ 	.short	(.L_262 - .L_261)
.L_261:
        /*009c*/ 	.word	0x00000000
        /*00a0*/ 	.short	0x0002
        /*00a2*/ 	.short	0x0010
        /*00a4*/ 	.byte	0x00, 0xf5, 0x21, 0x00


	//----- nvinfo : EIATTR_KPARAM_INFO
	.align		4
.L_262:
        /*00a8*/ 	.byte	0x04, 0x17
        /*00aa*/ 	.short	(.L_264 - .L_263)
.L_263:
        /*00ac*/ 	.word	0x00000000
        /*00b0*/ 	.short	0x0001
        /*00b2*/ 	.short	0x0008
        /*00b4*/ 	.byte	0x00, 0xf5, 0x21, 0x00


	//----- nvinfo : EIATTR_KPARAM_INFO
	.align		4
.L_264:
        /*00b8*/ 	.byte	0x04, 0x17
        /*00ba*/ 	.short	(.L_266 - .L_265)
.L_265:
        /*00bc*/ 	.word	0x00000000
        /*00c0*/ 	.short	0x0000
        /*00c2*/ 	.short	0x0000
        /*00c4*/ 	.byte	0x00, 0xf5, 0x21, 0x00


	//----- nvinfo : EIATTR_SPARSE_MMA_MASK
	.align		4
.L_266:
        /*00c8*/ 	.byte	0x03, 0x50
        /*00ca*/ 	.short	0x0000


	//----- nvinfo : EIATTR_MAXREG_COUNT
	.align		4
        /*00cc*/ 	.byte	0x03, 0x1b
        /*00ce*/ 	.short	0x00ff


	//----- nvinfo : EIATTR_MERCURY_ISA_VERSION
	.align		4
        /*00d0*/ 	.byte	0x03, 0x5f
        /*00d2*/ 	.short	0x0101


	//----- nvinfo : EIATTR_VRC_CTA_INIT_COUNT
	.align		4
        /*00d4*/ 	.byte	0x02, 0x4a
	.zero		1
	.zero		1


	//----- nvinfo : EIATTR_EXIT_INSTR_OFFSETS
	.align		4
        /*00d8*/ 	.byte	0x04, 0x1c
        /*00da*/ 	.short	(.L_268 - .L_267)


	//   ....[0]....
.L_267:
        /*00dc*/ 	.word	0x00000140


	//   ....[1]....
        /*00e0*/ 	.word	0x00000260


	//   ....[2]....
        /*00e4*/ 	.word	0x00000730


	//----- nvinfo : EIATTR_CRS_STACK_SIZE
	.align		4
.L_268:
        /*00e8*/ 	.byte	0x04, 0x1e
        /*00ea*/ 	.short	(.L_270 - .L_269)
.L_269:
        /*00ec*/ 	.word	0x00000000


	//----- nvinfo : EIATTR_CBANK_PARAM_SIZE
	.align		4
.L_270:
        /*00f0*/ 	.byte	0x03, 0x19
        /*00f2*/ 	.short	0x0044


	//----- nvinfo : EIATTR_PARAM_CBANK
	.align		4
        /*00f4*/ 	.byte	0x04, 0x0a
        /*00f6*/ 	.short	(.L_272 - .L_271)
	.align		4
.L_271:
        /*00f8*/ 	.word	index@(.nv.constant0._Z9mulaprobeP6float2S0_S0_PfS1_iiiiiii)
        /*00fc*/ 	.short	0x0380
        /*00fe*/ 	.short	0x0044


	//----- nvinfo : EIATTR_SW_WAR
	.align		4
.L_272:
        /*0100*/ 	.byte	0x04, 0x36
        /*0102*/ 	.short	(.L_274 - .L_273)
.L_273:
        /*0104*/ 	.word	0x00000008
.L_274:


//--------------------- .nv.info._Z8mulprobeP6float2S0_S0_PfS1_iiiiiii --------------------------
	.section	.nv.info._Z8mulprobeP6float2S0_S0_PfS1_iiiiiii,"",@"SHT_CUDA_INFO"
	.sectionflags	@""
	.align	4


	//----- nvinfo : EIATTR_CUDA_API_VERSION
	.align		4
        /*0000*/ 	.byte	0x04, 0x37
        /*0002*/ 	.short	(.L_276 - .L_275)
.L_275:
        /*0004*/ 	.word	0x00000082


	//----- nvinfo : EIATTR_KPARAM_INFO
	.align		4
.L_276:
        /*0008*/ 	.byte	0x04, 0x17
        /*000a*/ 	.short	(.L_278 - .L_277)
.L_277:
        /*000c*/ 	.word	0x00000000
        /*0010*/ 	.short	0x000b
        /*0012*/ 	.short	0x0040
        /*0014*/ 	.byte	0x00, 0xf0, 0x11, 0x00


	//----- nvinfo : EIATTR_KPARAM_INFO
	.align		4
.L_278:
        /*0018*/ 	.byte	0x04, 0x17
        /*001a*/ 	.short	(.L_280 - .L_279)
.L_279:
        /*001c*/ 	.word	0x00000000
        /*0020*/ 	.short	0x000a
        /*0022*/ 	.short	0x003c
        /*0024*/ 	.byte	0x00, 0xf0, 0x11, 0x00


	//----- nvinfo : EIATTR_KPARAM_INFO
	.align		4
.L_280:
        /*0028*/ 	.byte	0x04, 0x17
        /*002a*/ 	.short	(.L_282 - .L_281)
.L_281:
        /*002c*/ 	.word	0x00000000
        /*0030*/ 	.short	0x0009
        /*0032*/ 	.short	0x0038
        /*0034*/ 	.byte	0x00, 0xf0, 0x11, 0x00


	//----- nvinfo : EIATTR_KPARAM_INFO
	.align		4
.L_282:
        /*0038*/ 	.byte	0x04, 0x17
        /*003a*/ 	.short	(.L_284 - .L_283)
.L_283:
        /*003c*/ 	.word	0x00000000
        /*0040*/ 	.short	0x0008
        /*0042*/ 	.short	0x0034
        /*0044*/ 	.byte	0x00, 0xf0, 0x11, 0x00


	//----- nvinfo : EIATTR_KPARAM_INFO
	.align		4
.L_284:
        /*0048*/ 	.byte	0x04, 0x17
        /*004a*/ 	.short	(.L_286 - .L_285)
.L_285:
        /*004c*/ 	.word	0x00000000
        /*0050*/ 	.short	0x0007
        /*0052*/ 	.short	0x0030
        /*0054*/ 	.byte	0x00, 0xf0, 0x11, 0x00


	//----- nvinfo : EIATTR_KPARAM_INFO
	.align		4
.L_286:
        /*0058*/ 	.byte	0x04, 0x17
        /*005a*/ 	.short	(.L_288 - .L_287)
.L_287:
        /*005c*/ 	.word	0x00000000
        /*0060*/ 	.short	0x0006
        /*0062*/ 	.short	0x002c
        /*0064*/ 	.byte	0x00, 0xf0, 0x11, 0x00


	//----- nvinfo : EIATTR_KPARAM_INFO
	.align		4
.L_288:
        /*0068*/ 	.byte	0x04, 0x17
        /*006a*/ 	.short	(.L_290 - .L_289)
.L_289:
        /*006c*/ 	.word	0x00000000
        /*0070*/ 	.short	0x0005
        /*0072*/ 	.short	0x0028
        /*0074*/ 	.byte	0x00, 0xf0, 0x11, 0x00


	//----- nvinfo : EIATTR_KPARAM_INFO
	.align		4
.L_290:
        /*0078*/ 	.byte	0x04, 0x17
        /*007a*/ 	.short	(.L_292 - .L_291)
.L_291:
        /*007c*/ 	.word	0x00000000
        /*0080*/ 	.short	0x0004
        /*0082*/ 	.short	0x0020
        /*0084*/ 	.byte	0x00, 0xf5, 0x21, 0x00


	//----- nvinfo : EIATTR_KPARAM_INFO
	.align		4
.L_292:
        /*0088*/ 	.byte	0x04, 0x17
        /*008a*/ 	.short	(.L_294 - .L_293)
.L_293:
        /*008c*/ 	.word	0x00000000
        /*0090*/ 	.short	0x0003
        /*0092*/ 	.short	0x0018
        /*0094*/ 	.byte	0x00, 0xf5, 0x21, 0x00


	//----- nvinfo : EIATTR_KPARAM_INFO
	.align		4
.L_294:
        /*0098*/ 	.byte	0x04, 0x17
        /*009a*/ 	.short	(.L_296 - .L_295)
.L_295:
        /*009c*/ 	.word	0x00000000
        /*00a0*/ 	.short	0x0002
        /*00a2*/ 	.short	0x0010
        /*00a4*/ 	.byte	0x00, 0xf5, 0x21, 0x00


	//----- nvinfo : EIATTR_KPARAM_INFO
	.align		4
.L_296:
        /*00a8*/ 	.byte	0x04, 0x17
        /*00aa*/ 	.short	(.L_298 - .L_297)
.L_297:
        /*00ac*/ 	.word	0x00000000
        /*00b0*/ 	.short	0x0001
        /*00b2*/ 	.short	0x0008
        /*00b4*/ 	.byte	0x00, 0xf5, 0x21, 0x00


	//----- nvinfo : EIATTR_KPARAM_INFO
	.align		4
.L_298:
        /*00b8*/ 	.byte	0x04, 0x17
        /*00ba*/ 	.short	(.L_300 - .L_299)
.L_299:
        /*00bc*/ 	.word	0x00000000
        /*00c0*/ 	.short	0x0000
        /*00c2*/ 	.short	0x0000
        /*00c4*/ 	.byte	0x00, 0xf5, 0x21, 0x00


	//----- nvinfo : EIATTR_SPARSE_MMA_MASK
	.align		4
.L_300:
        /*00c8*/ 	.byte	0x03, 0x50
        /*00ca*/ 	.short	0x0000


	//----- nvinfo : EIATTR_MAXREG_COUNT
	.align		4
        /*00cc*/ 	.byte	0x03, 0x1b
        /*00ce*/ 	.short	0x00ff


	//----- nvinfo : EIATTR_MERCURY_ISA_VERSION
	.align		4
        /*00d0*/ 	.byte	0x03, 0x5f
        /*00d2*/ 	.short	0x0101


	//----- nvinfo : EIATTR_VRC_CTA_INIT_COUNT
	.align		4
        /*00d4*/ 	.byte	0x02, 0x4a
	.zero		1
	.zero		1


	//----- nvinfo : EIATTR_EXIT_INSTR_OFFSETS
	.align		4
        /*00d8*/ 	.byte	0x04, 0x1c
        /*00da*/ 	.short	(.L_302 - .L_301)


	//   ....[0]....
.L_301:
        /*00dc*/ 	.word	0x00000140


	//   ....[1]....
        /*00e0*/ 	.word	0x00000630


	//----- nvinfo : EIATTR_CRS_STACK_SIZE
	.align		4
.L_302:
        /*00e4*/ 	.byte	0x04, 0x1e
        /*00e6*/ 	.short	(.L_304 - .L_303)
.L_303:
        /*00e8*/ 	.word	0x00000000


	//----- nvinfo : EIATTR_CBANK_PARAM_SIZE
	.align		4
.L_304:
        /*00ec*/ 	.byte	0x03, 0x19
        /*00ee*/ 	.short	0x0044


	//----- nvinfo : EIATTR_PARAM_CBANK
	.align		4
        /*00f0*/ 	.byte	0x04, 0x0a
        /*00f2*/ 	.short	(.L_306 - .L_305)
	.align		4
.L_305:
        /*00f4*/ 	.word	index@(.nv.constant0._Z8mulprobeP6float2S0_S0_PfS1_iiiiiii)
        /*00f8*/ 	.short	0x0380
        /*00fa*/ 	.short	0x0044


	//----- nvinfo : EIATTR_SW_WAR
	.align		4
.L_306:
        /*00fc*/ 	.byte	0x04, 0x36
        /*00fe*/ 	.short	(.L_308 - .L_307)
.L_307:
        /*0100*/ 	.word	0x00000008
.L_308:


//--------------------- .nv.callgraph             --------------------------
	.section	.nv.callgraph,"",@"SHT_CUDA_CALLGRAPH"
	.align	4
	.sectionentsize	8
	.align		4
        /*0000*/ 	.word	0x00000000
	.align		4
        /*0004*/ 	.word	0xffffffff
	.align		4
        /*0008*/ 	.word	0x00000000
	.align		4
        /*000c*/ 	.word	0xfffffffe
	.align		4
        /*0010*/ 	.word	0x00000000
	.align		4
        /*0014*/ 	.word	0xfffffffd
	.align		4
        /*0018*/ 	.word	0x00000000
	.align		4
        /*001c*/ 	.word	0xfffffffc


//--------------------- .nv.constant4             --------------------------
	.section	.nv.constant4,"a",@progbits
	.align	8
	.align		8
.nv.constant4:
        /*0000*/ 	.dword	__cudart_i2opi_f


//--------------------- .text._Z6shiftsP6float2S0_S0_iiii --------------------------
	.section	.text._Z6shiftsP6float2S0_S0_iiii,"ax",@progbits
	.align	128
        .global         _Z6shiftsP6float2S0_S0_iiii
        .type           _Z6shiftsP6float2S0_S0_iiii,@function
        .size           _Z6shiftsP6float2S0_S0_iiii,(.L_x_57 - _Z6shiftsP6float2S0_S0_iiii)
        .other          _Z6shiftsP6float2S0_S0_iiii,@"STO_CUDA_ENTRY STV_DEFAULT"
_Z6shiftsP6float2S0_S0_iiii:
.text._Z6shiftsP6float2S0_S0_iiii:
[----:B------:R-:W-:Y:S01]  /*0000*/  LDC R1, c[0x0][0x37c] ;  /* 0x0000df00ff017b82 */ /* 0x000fe20000000800 */
[----:B------:R-:W0:Y:S01]  /*0010*/  S2R R4, SR_CTAID.Y ;  /* 0x0000000000047919 */ /* 0x000e220000002600 */
[----:B------:R-:W1:Y:S01]  /*0020*/  LDCU UR4, c[0x0][0x360] ;  /* 0x00006c00ff0477ac */ /* 0x000e620008000800 */
[----:B------:R-:W0:Y:S01]  /*0030*/  S2R R3, SR_TID.Y ;  /* 0x0000000000037919 */ /* 0x000e220000002200 */
[----:B------:R-:W0:Y:S01]  /*0040*/  LDCU UR5, c[0x0][0x364] ;  /* 0x00006c80ff0577ac */ /* 0x000e220008000800 */
[----:B------:R-:W1:Y:S01]  /*0050*/  S2R R5, SR_CTAID.X ;  /* 0x0000000000057919 */ /* 0x000e620000002500 */
[----:B------:R-:W2:Y:S01]  /*0060*/  LDCU.64 UR8, c[0x0][0x398] ;  /* 0x00007300ff0877ac */ /* 0x000ea20008000a00 */
[----:B------:R-:W1:Y:S01]  /*0070*/  S2R R0, SR_TID.X ;  /* 0x0000000000007919 */ /* 0x000e620000002100 */
[----:B------:R-:W3:Y:S01]  /*0080*/  LDCU UR6, c[0x0][0x368] ;  /* 0x00006d00ff0677ac */ /* 0x000ee20008000800 */
[----:B------:R-:W3:Y:S01]  /*0090*/  S2R R7, SR_CTAID.Z ;  /* 0x0000000000077919 */ /* 0x000ee20000002700 */
[----:B------:R-:W4:Y:S01]  /*00a0*/  LDCU UR7, c[0x0][0x3a0] ;  /* 0x00007400ff0777ac */ /* 0x000f220008000800 */
[----:B------:R-:W3:Y:S01]  /*00b0*/  S2R R2, SR_TID.Z ;  /* 0x0000000000027919 */ /* 0x000ee20000002300 */
[----:B0-----:R-:W-:-:S05]  /*00c0*/  IMAD R4, R4, UR5, R3 ;  /* 0x0000000504047c24 */ /* 0x001fca000f8e0203 */
[----:B--2---:R-:W-:Y:S01]  /*00d0*/  ISETP.GE.AND P0, PT, R4, UR9, PT ;  /* 0x0000000904007c0c */ /* 0x004fe2000bf06270 */
[----:B-1----:R-:W-:-:S05]  /*00e0*/  IMAD R5, R5, UR4, R0 ;  /* 0x0000000405057c24 */ /* 0x002fca000f8e0200 */
[----:B----4-:R-:W-:Y:S01]  /*00f0*/  ISETP.GE.OR P0, PT, R5, UR7, P0 ;  /* 0x0000000705007c0c */ /* 0x010fe20008706670 */
[----:B---3--:R-:W-:-:S05]  /*0100*/  IMAD R7, R7, UR6, R2 ;  /* 0x0000000607077c24 */ /* 0x008fca000f8e0202 */
[----:B------:R-:W-:-:S13]  /*0110*/  ISETP.GE.OR P0, PT, R7, UR8, P0 ;  /* 0x0000000807007c0c */ /* 0x000fda0008706670 */
[----:B------:R-:W-:Y:S05]  /*0120*/  @P0 EXIT ;  /* 0x000000000000094d */ /* 0x000fea0003800000 */
[----:B------:R-:W0:Y:S01]  /*0130*/  LDC.64 R8, c[0x0][0x388] ;  /* 0x0000e200ff087b82 */ /* 0x000e220000000a00 */
[----:B------:R-:W1:Y:S01]  /*0140*/  LDCU.64 UR4, c[0x0][0x358] ;  /* 0x00006b00ff0477ac */ /* 0x000e620008000a00 */
[----:B------:R-:W-:Y:S01]  /*0150*/  IMAD R4, R7, UR9, R4 ;  /* 0x0000000907047c24 */ /* 0x000fe2000f8e0204 */
[----:B------:R-:W2:Y:S03]  /*0160*/  LDCU UR6, c[0x0][0x3a4] ;  /* 0x00007480ff0677ac */ /* 0x000ea60008000800 */
[C---:B------:R-:W-:Y:S02]  /*0170*/  IMAD R5, R4.reuse, UR7, R5 ;  /* 0x0000000704057c24 */ /* 0x040fe4000f8e0205 */
[----:B------:R-:W3:Y:S01]  /*0180*/  LDC.64 R2, c[0x0][0x380] ;  /* 0x0000e000ff027b82 */ /* 0x000ee20000000a00 */
[----:B0-----:R-:W-:-:S05]  /*0190*/  IMAD.WIDE.U32 R8, R4, 0x8, R8 ;  /* 0x0000000804087825 */ /* 0x001fca00078e0008 */
[----:B-1----:R-:W4:Y:S01]  /*01a0*/  LDG.E.64 R10, desc[UR4][R8.64] ;  /* 0x00000004080a7981 */ /* 0x002f22000c1e1b00 */
[----:B---3--:R-:W-:-:S05]  /*01b0*/  IMAD.WIDE R2, R5, 0x8, R2 ;  /* 0x0000000805027825 */ /* 0x008fca00078e0202 */
[----:B------:R-:W4:Y:S02]  /*01c0*/  LDG.E.64 R6, desc[UR4][R2.64] ;  /* 0x0000000402067981 */ /* 0x000f24000c1e1b00 */
[----:B----4-:R-:W-:-:S04]  /*01d0*/  FMUL R5, R7, R11 ;  /* 0x0000000b07057220 */ /* 0x010fc80000400000 */
[----:B------:R-:W-:-:S05]  /*01e0*/  FFMA R5, R6, R10, -R5 ;  /* 0x0000000a06057223 */ /* 0x000fca0000000805 */
[----:B------:R0:W-:Y:S04]  /*01f0*/  STG.E desc[UR4][R2.64], R5 ;  /* 0x0000000502007986 */ /* 0x0001e8000c101904 */
[----:B------:R-:W3:Y:S02]  /*0200*/  LDG.E R0, desc[UR4][R8.64] ;  /* 0x0000000408007981 */ /* 0x000ee4000c1e1900 */
[----:B---3--:R-:W-:Y:S01]  /*0210*/  FMUL R7, R7, R0 ;  /* 0x0000000007077220 */ /* 0x008fe20000400000 */
[----:B--2---:R-:W-:-:S03]  /*0220*/  I2FP.F32.S32 R0, UR6 ;  /* 0x0000000600007c45 */ /* 0x004fc60008201400 */
[----:B------:R-:W-:Y:S01]  /*0230*/  FFMA R6, R6, R11, R7 ;  /* 0x0000000b06067223 */ /* 0x000fe20000000007 */
[----:B------:R-:W-:-:S04]  /*0240*/  IADD3 R7, PT, PT, R0, 0x1800000, RZ ;  /* 0x0180000000077810 */ /* 0x000fc80007ffe0ff */
[----:B------:R0:W-:Y:S01]  /*0250*/  STG.E desc[UR4][R2.64+0x4], R6 ;  /* 0x0000040602007986 */ /* 0x0001e2000c101904 */
[----:B------:R-:W-:-:S04]  /*0260*/  LOP3.LUT R7, R7, 0x7f800000, RZ, 0xc0, !PT ;  /* 0x7f80000007077812 */ /* 0x000fc800078ec0ff */
[----:B------:R-:W-:-:S13]  /*0270*/  ISETP.GT.U32.AND P0, PT, R7, 0x1ffffff, PT ;  /* 0x01ffffff0700780c */ /* 0x000fda0003f04070 */
[----:B0-----:R-:W-:Y:S05]  /*0280*/  @P0 BRA `(.L_x_0) ;  /* 0x00000000000c0947 */ /* 0x001fea0003800000 */
[----:B------:R-:W-:-:S07]  /*0290*/  MOV R8, 0x2b0 ;  /* 0x000002b000087802 */ /* 0x000fce0000000f00 */
[----:B------:R-:W-:Y:S05]  /*02a0*/  CALL.REL.NOINC `($__internal_0_$__cuda_sm20_rcp_rn_f32_slowpath) ;  /* 0x0000000000487944 */ /* 0x000fea0003c00000 */
[----:B------:R-:W-:Y:S05]  /*02b0*/  BRA `(.L_x_1) ;  /* 0x0000000000107947 */ /* 0x000fea0003800000 */
.L_x_0:
[----:B------:R-:W0:Y:S02]  /*02c0*/  MUFU.RCP R7, R0 ;  /* 0x0000000000077308 */ /* 0x000e240000001000 */
[----:B0-----:R-:W-:-:S04]  /*02d0*/  FFMA R8, R0, R7, -1 ;  /* 0xbf80000000087423 */ /* 0x001fc80000000007 */
[----:B------:R-:W-:-:S04]  /*02e0*/  FADD.FTZ R8, -R8, -RZ ;  /* 0x800000ff08087221 */ /* 0x000fc80000010100 */
[----:B------:R-:W-:-:S07]  /*02f0*/  FFMA R7, R7, R8, R7 ;  /* 0x0000000807077223 */ /* 0x000fce0000000007 */
.L_x_1:
[----:B------:R-:W0:Y:S02]  /*0300*/  LDC.64 R8, c[0x0][0x390] ;  /* 0x0000e400ff087b82 */ /* 0x000e240000000a00 */
[----:B0-----:R-:W-:-:S05]  /*0310*/  IMAD.WIDE.U32 R8, R4, 0x8, R8 ;  /* 0x0000000804087825 */ /* 0x001fca00078e0008 */
[----:B------:R-:W2:Y:S02]  /*0320*/  LDG.E.64 R10, desc[UR4][R8.64] ;  /* 0x00000004080a7981 */ /* 0x000ea4000c1e1b00 */
[----:B--2---:R-:W-:-:S04]  /*0330*/  FMUL R0, R6, R11 ;  /* 0x0000000b06007220 */ /* 0x004fc80000400000 */
[----:B------:R-:W-:-:S04]  /*0340*/  FFMA R0, R5, R10, -R0 ;  /* 0x0000000a05007223 */ /* 0x000fc80000000800 */
[----:B------:R-:W-:-:S05]  /*0350*/  FMUL R13, R0, R7 ;  /* 0x00000007000d7220 */ /* 0x000fca0000400000 */
[----:B------:R-:W-:Y:S04]  /*0360*/  STG.E desc[UR4][R2.64], R13 ;  /* 0x0000000d02007986 */ /* 0x000fe8000c101904 */
[----:B------:R-:W2:Y:S01]  /*0370*/  LDG.E R15, desc[UR4][R8.64] ;  /* 0x00000004080f7981 */ /* 0x000ea2000c1e1900 */
[----:B------:R-:W-:-:S04]  /*0380*/  FMUL R5, R5, R11 ;  /* 0x0000000b05057220 */ /* 0x000fc80000400000 */
[----:B--2---:R-:W-:-:S04]  /*0390*/  FFMA R6, R6, R15, R5 ;  /* 0x0000000f06067223 */ /* 0x004fc80000000005 */
[----:B------:R-:W-:-:S05]  /*03a0*/  FMUL R7, R6, R7 ;  /* 0x0000000706077220 */ /* 0x000fca0000400000 */
[----:B------:R-:W-:Y:S01]  /*03b0*/  STG.E desc[UR4][R2.64+0x4], R7 ;  /* 0x0000040702007986 */ /* 0x000fe2000c101904 */
[----:B------:R-:W-:Y:S05]  /*03c0*/  EXIT ;  /* 0x000000000000794d */ /* 0x000fea0003800000 */
        .weak           $__internal_0_$__cuda_sm20_rcp_rn_f32_slowpath
        .type           $__internal_0_$__cuda_sm20_rcp_rn_f32_slowpath,@function
        .size           $__internal_0_$__cuda_sm20_rcp_rn_f32_slowpath,(.L_x_57 - $__internal_0_$__cuda_sm20_rcp_rn_f32_slowpath)
$__internal_0_$__cuda_sm20_rcp_rn_f32_slowpath:
[----:B------:R-:W-:-:S04]  /*03d0*/  SHF.L.U32 R7, R0, 0x1, RZ ;  /* 0x0000000100077819 */ /* 0x000fc800000006ff */
[----:B------:R-:W-:-:S04]  /*03e0*/  SHF.R.U32.HI R7, RZ, 0x18, R7 ;  /* 0x00000018ff077819 */ /* 0x000fc80000011607 */
[----:B------:R-:W-:-:S13]  /*03f0*/  ISETP.NE.U32.AND P0, PT, R7, RZ, PT ;  /* 0x000000ff0700720c */ /* 0x000fda0003f05070 */
[----:B------:R-:W-:Y:S05]  /*0400*/  @P0 BRA `(.L_x_2) ;  /* 0x00000000002c0947 */ /* 0x000fea0003800000 */
[----:B------:R-:W-:-:S05]  /*0410*/  IMAD.SHL.U32 R7, R0, 0x2, RZ ;  /* 0x0000000200077824 */ /* 0x000fca00078e00ff */
[----:B------:R-:W-:-:S13]  /*0420*/  ISETP.NE.AND P0, PT, R7, RZ, PT ;  /* 0x000000ff0700720c */ /* 0x000fda0003f05270 */
[----:B------:R2:W3:Y:S01]  /*0430*/  @!P0 MUFU.RCP R7, R0 ;  /* 0x0000000000078308 */ /* 0x0004e20000001000 */
[----:B------:R-:W-:Y:S05]  /*0440*/  @!P0 BRA `(.L_x_3) ;  /* 0x0000000000a48947 */ /* 0x000fea0003800000 */
[----:B------:R-:W-:-:S04]  /*0450*/  FFMA R9, R0, 1.84467440737095516160e+19, RZ ;  /* 0x5f80000000097823 */ /* 0x000fc800000000ff */
[----:B--2---:R-:W3:Y:S02]  /*0460*/  MUFU.RCP R0, R9 ;  /* 0x0000000900007308 */ /* 0x004ee40000001000 */
[----:B---3--:R-:W-:-:S04]  /*0470*/  FFMA R7, R9, R0, -1 ;  /* 0xbf80000009077423 */ /* 0x008fc80000000000 */
[----:B------:R-:W-:-:S04]  /*0480*/  FADD.FTZ R7, -R7, -RZ ;  /* 0x800000ff07077221 */ /* 0x000fc80000010100 */
[----:B------:R-:W-:-:S04]  /*0490*/  FFMA R0, R0, R7, R0 ;  /* 0x0000000700007223 */ /* 0x000fc80000000000 */
[----:B------:R-:W-:Y:S01]  /*04a0*/  FFMA R7, R0, 1.84467440737095516160e+19, RZ ;  /* 0x5f80000000077823 */ /* 0x000fe200000000ff */
[----:B------:R-:W-:Y:S06]  /*04b0*/  BRA `(.L_x_3) ;  /* 0x0000000000887947 */ /* 0x000fec0003800000 */
.L_x_2:
[----:B------:R-:W-:-:S04]  /*04c0*/  IADD3 R9, PT, PT, R7, -0xfd, RZ ;  /* 0xffffff0307097810 */ /* 0x000fc80007ffe0ff */
[----:B------:R-:W-:-:S13]  /*04d0*/  ISETP.GT.U32.AND P0, PT, R9, 0x1, PT ;  /* 0x000000010900780c */ /* 0x000fda0003f04070 */
[----:B------:R-:W-:Y:S05]  /*04e0*/  @P0 BRA `(.L_x_4) ;  /* 0x0000000000780947 */ /* 0x000fea0003800000 */
[----:B------:R-:W-:Y:S01]  /*04f0*/  LOP3.LUT R10, R0, 0x7fffff, RZ, 0xc0, !PT ;  /* 0x007fffff000a7812 */ /* 0x000fe200078ec0ff */
[----:B------:R-:W-:Y:S01]  /*0500*/  IMAD.MOV.U32 R14, RZ, RZ, 0x3 ;  /* 0x00000003ff0e7424 */ /* 0x000fe200078e00ff */
[----:B------:R-:W-:Y:S02]  /*0510*/  IADD3 R7, PT, PT, R7, -0xfc, RZ ;  /* 0xffffff0407077810 */ /* 0x000fe40007ffe0ff */
[----:B------:R-:W-:Y:S02]  /*0520*/  LOP3.LUT R10, R10, 0x3f800000, RZ, 0xfc, !PT ;  /* 0x3f8000000a0a7812 */ /* 0x000fe400078efcff */
[----:B------:R-:W-:Y:S02]  /*0530*/  SHF.L.U32 R15, R14, R9, RZ ;  /* 0x000000090e0f7219 */ /* 0x000fe400000006ff */
[----:B------:R-:W0:Y:S02]  /*0540*/  MUFU.RCP R11, R10 ;  /* 0x0000000a000b7308 */ /* 0x000e240000001000 */
[----:B0-----:R-:W-:-:S04]  /*0550*/  FFMA R12, R10, R11, -1 ;  /* 0xbf8000000a0c7423 */ /* 0x001fc8000000000b */
[----:B------:R-:W-:-:S04]  /*0560*/  FADD.FTZ R12, -R12, -RZ ;  /* 0x800000ff0c0c7221 */ /* 0x000fc80000010100 */
[CCC-:B------:R-:W-:Y:S01]  /*0570*/  FFMA.RM R13, R11.reuse, R12.reuse, R11.reuse ;  /* 0x0000000c0b0d7223 */ /* 0x1c0fe2000000400b */
[----:B------:R-:W-:-:S04]  /*0580*/  FFMA.RP R12, R11, R12, R11 ;  /* 0x0000000c0b0c7223 */ /* 0x000fc8000000800b */
[C---:B------:R-:W-:Y:S02]  /*0590*/  LOP3.LUT R11, R13.reuse, 0x7fffff, RZ, 0xc0, !PT ;  /* 0x007fffff0d0b7812 */ /* 0x040fe400078ec0ff */
[----:B------:R-:W-:Y:S02]  /*05a0*/  FSETP.NEU.FTZ.AND P0, PT, R13, R12, PT ;  /* 0x0000000c0d00720b */ /* 0x000fe40003f1d000 */
[----:B------:R-:W-:Y:S02]  /*05b0*/  LOP3.LUT R12, R11, 0x800000, RZ, 0xfc, !PT ;  /* 0x008000000b0c7812 */ /* 0x000fe400078efcff */
[----:B------:R-:W-:Y:S02]  /*05c0*/  SEL R11, RZ, 0xffffffff, !P0 ;  /* 0xffffffffff0b7807 */ /* 0x000fe40004000000 */
[----:B------:R-:W-:Y:S02]  /*05d0*/  LOP3.LUT R10, R15, R12, RZ, 0xc0, !PT ;  /* 0x0000000c0f0a7212 */ /* 0x000fe400078ec0ff */
[----:B------:R-:W-:-:S02]  /*05e0*/  IADD3 R11, PT, PT, -R11, RZ, RZ ;  /* 0x000000ff0b0b7210 */ /* 0x000fc40007ffe1ff */
[-C--:B------:R-:W-:Y:S02]  /*05f0*/  SHF.R.U32.HI R10, RZ, R9.reuse, R10 ;  /* 0x00000009ff0a7219 */ /* 0x080fe4000001160a */
[--C-:B------:R-:W-:Y:S02]  /*0600*/  LOP3.LUT P1, RZ, R11, R9, R12.reuse, 0xf8, !PT ;  /* 0x000000090bff7212 */ /* 0x100fe4000782f80c */
[C---:B------:R-:W-:Y:S02]  /*0610*/  LOP3.LUT P0, RZ, R10.reuse, 0x1, RZ, 0xc0, !PT ;  /* 0x000000010aff7812 */ /* 0x040fe4000780c0ff */
[----:B------:R-:W-:Y:S02]  /*0620*/  LOP3.LUT P2, RZ, R10, 0x2, RZ, 0xc0, !PT ;  /* 0x000000020aff7812 */ /* 0x000fe4000784c0ff */
[----:B------:R-:W-:Y:S02]  /*0630*/  SHF.R.U32.HI R7, RZ, R7, R12 ;  /* 0x00000007ff077219 */ /* 0x000fe4000001160c */
[----:B------:R-:W-:-:S02]  /*0640*/  PLOP3.LUT P0, PT, P0, P1, P2, 0xe0, 0x0 ;  /* 0x000000000000781c */ /* 0x000fc40000703c20 */
[----:B------:R-:W-:Y:S02]  /*0650*/  LOP3.LUT P1, RZ, R0, 0x7fffff, RZ, 0xc0, !PT ;  /* 0x007fffff00ff7812 */ /* 0x000fe4000782c0ff */
[----:B------:R-:W-:-:S05]  /*0660*/  SEL R9, RZ, 0x1, !P0 ;  /* 0x00000001ff097807 */ /* 0x000fca0004000000 */
[----:B------:R-:W-:-:S05]  /*0670*/  IMAD.MOV R9, RZ, RZ, -R9 ;  /* 0x000000ffff097224 */ /* 0x000fca00078e0a09 */
[----:B------:R-:W-:-:S13]  /*0680*/  ISETP.GE.AND P0, PT, R9, RZ, PT ;  /* 0x000000ff0900720c */ /* 0x000fda0003f06270 */
[----:B------:R-:W-:-:S05]  /*0690*/  @!P0 VIADD R7, R7, 0x1 ;  /* 0x0000000107078836 */ /* 0x000fca0000000000 */
[----:B------:R-:W-:-:S04]  /*06a0*/  @!P1 SHF.L.U32 R7, R7, 0x1, RZ ;  /* 0x0000000107079819 */ /* 0x000fc800000006ff */
[----:B------:R-:W-:Y:S01]  /*06b0*/  LOP3.LUT R7, R7, 0x80000000, R0, 0xf8, !PT ;  /* 0x8000000007077812 */ /* 0x000fe200078ef800 */
[----:B------:R-:W-:Y:S06]  /*06c0*/  BRA `(.L_x_3) ;  /* 0x0000000000047947 */ /* 0x000fec0003800000 */
.L_x_4:
[----:B------:R0:W1:Y:S02]  /*06d0*/  MUFU.RCP R7, R0 ;  /* 0x0000000000077308 */ /* 0x0000640000001000 */
.L_x_3:
[----:B------:R-:W-:-:S04]  /*06e0*/  IMAD.MOV.U32 R9, RZ, RZ, 0x0 ;  /* 0x00000000ff097424 */ /* 0x000fc800078e00ff */
[----:B0123--:R-:W-:Y:S05]  /*06f0*/  RET.REL.NODEC R8 `(_Z6shiftsP6float2S0_S0_iiii) ;  /* 0xfffffff808407950 */ /* 0x00ffea0003c3ffff */
.L_x_5:
[----:B------:R-:W-:-:S00]  /*0700*/  BRA `(.L_x_5) ;  /* 0xfffffffc00fc7947 */ /* 0x000fc0000383ffff */
[----:B------:R-:W-:-:S00]  /*0710*/  NOP ;  /* 0x0000000000007918 */ /* 0x000fc00000000000 */
        /* <DEDUP_REMOVED lines=14> */
.L_x_57:


//--------------------- .text._Z10takeshiftsP6float2S0_PfS1_iii --------------------------
	.section	.text._Z10takeshiftsP6float2S0_PfS1_iii,"ax",@progbits
	.align	128
        .global         _Z10takeshiftsP6float2S0_PfS1_iii
        .type           _Z10takeshiftsP6float2S0_PfS1_iii,@function
        .size           _Z10takeshiftsP6float2S0_PfS1_iii,(.L_x_65 - _Z10takeshiftsP6float2S0_PfS1_iii)
        .other          _Z10takeshiftsP6float2S0_PfS1_iii,@"STO_CUDA_ENTRY STV_DEFAULT"
_Z10takeshiftsP6float2S0_PfS1_iii:
.text._Z10takeshiftsP6float2S0_PfS1_iii:
[----:B------:R-:W-:Y:S01]  /*0000*/  LDC R1, c[0x0][0x37c] ;  /* 0x0000df00ff017b82 */ /* 0x000fe20000000800 */
[----:B------:R-:W0:Y:S01]  /*0010*/  S2R R3, SR_CTAID.Y ;  /* 0x0000000000037919 */ /* 0x000e220000002600 */
[----:B------:R-:W1:Y:S01]  /*0020*/  LDCU UR4, c[0x0][0x360] ;  /* 0x00006c00ff0477ac */ /* 0x000e620008000800 */
[----:B------:R-:W0:Y:S01]  /*0030*/  S2R R2, SR_TID.Y ;  /* 0x0000000000027919 */ /* 0x000e220000002200 */
[----:B------:R-:W0:Y:S01]  /*0040*/  LDCU UR5, c[0x0][0x364] ;  /* 0x00006c80ff0577ac */ /* 0x000e220008000800 */
[----:B------:R-:W1:Y:S01]  /*0050*/  S2R R0, SR_CTAID.X ;  /* 0x0000000000007919 */ /* 0x000e620000002500 */
[----:B------:R-:W2:Y:S01]  /*0060*/  LDCU UR6, c[0x0][0x3a4] ;  /* 0x00007480ff0677ac */ /* 0x000ea20008000800 */
[----:B------:R-:W1:Y:S01]  /*0070*/  S2R R5, SR_TID.X ;  /* 0x0000000000057919 */ /* 0x000e620000002100 */
[----:B------:R-:W3:Y:S01]  /*0080*/  LDCU UR8, c[0x0][0x3a8] ;  /* 0x00007500ff0877ac */ /* 0x000ee20008000800 */
[----:B0-----:R-:W-:-:S05]  /*0090*/  IMAD R3, R3, UR5, R2 ;  /* 0x0000000503037c24 */ /* 0x001fca000f8e0202 */
[----:B--2---:R-:W-:Y:S01]  /*00a0*/  ISETP.GE.AND P0, PT, R3, UR6, PT ;  /* 0x0000000603007c0c */ /* 0x004fe2000bf06270 */
[----:B-1----:R-:W-:-:S05]  /*00b0*/  IMAD R0, R0, UR4, R5 ;  /* 0x0000000400007c24 */ /* 0x002fca000f8e0205 */
[----:B---3--:R-:W-:-:S13]  /*00c0*/  ISETP.GE.OR P0, PT, R0, UR8, P0 ;  /* 0x0000000800007c0c */ /* 0x008fda0008706670 */
[----:B------:R-:W-:Y:S05]  /*00d0*/  @P0 EXIT ;  /* 0x000000000000094d */ /* 0x000fea0003800000 */
[----:B------:R-:W0:Y:S01]  /*00e0*/  LDC.64 R16, c[0x0][0x390] ;  /* 0x0000e400ff107b82 */ /* 0x000e220000000a00 */
[----:B------:R-:W1:Y:S01]  /*00f0*/  LDCU.64 UR6, c[0x0][0x358] ;  /* 0x00006b00ff0677ac */ /* 0x000e620008000a00 */
[----:B------:R-:W-:Y:S01]  /*0100*/  IMAD R0, R3, UR8, R0 ;  /* 0x0000000803007c24 */ /* 0x000fe2000f8e0200 */
[----:B------:R-:W2:Y:S03]  /*0110*/  LDCU UR4, c[0x0][0x3a0] ;  /* 0x00007400ff0477ac */ /* 0x000ea60008000800 */
[----:B0-----:R-:W-:-:S05]  /*0120*/  IMAD.WIDE R16, R0, 0x4, R16 ;  /* 0x0000000400107825 */ /* 0x001fca00078e0210 */
[----:B-1----:R-:W3:Y:S01]  /*0130*/  LDG.E R4, desc[UR6][R16.64] ;  /* 0x0000000610047981 */ /* 0x002ee2000c1e1900 */
[----:B--2---:R-:W0:Y:S01]  /*0140*/  I2F.F64 R12, UR4 ;  /* 0x00000004000c7d12 */ /* 0x004e220008201c00 */
[----:B------:R-:W-:Y:S01]  /*0150*/  UMOV UR4, 0x54411744 ;  /* 0x5441174400047882 */ /* 0x000fe20000000000 */
[----:B------:R-:W-:Y:S01]  /*0160*/  UMOV UR5, 0x401921fb ;  /* 0x401921fb00057882 */ /* 0x000fe20000000000 */
[----:B------:R-:W-:Y:S01]  /*0170*/  BSSY.RECONVERGENT B0, `(.L_x_6) ;  /* 0x0000070000007945 */ /* 0x000fe20003800200 */
[----:B0-----:R-:W-:-:S04]  /*0180*/  DMUL R12, R12, UR4 ;  /* 0x000000040c0c7c28 */ /* 0x001fc80008000000 */
[----:B---3--:R-:W0:Y:S01]  /*0190*/  FRND.TRUNC R3, R4 ;  /* 0x0000000400037307 */ /* 0x008e22000020d000 */
[C---:B------:R-:W-:Y:S02]  /*01a0*/  LOP3.LUT R5, R4.reuse, 0x80000000, RZ, 0xc0, !PT ;  /* 0x8000000004057812 */ /* 0x040fe400078ec0ff */
[----:B0-----:R-:W-:-:S13]  /*01b0*/  FSETP.NEU.AND P0, PT, R4, R3, PT ;  /* 0x000000030400720b */ /* 0x001fda0003f0d000 */
[----:B------:R-:W-:-:S04]  /*01c0*/  @P0 FADD R5, R4, -R3 ;  /* 0x8000000304050221 */ /* 0x000fc80000000000 */
[----:B------:R-:W0:Y:S02]  /*01d0*/  F2F.F64.F32 R2, R5 ;  /* 0x0000000500027310 */ /* 0x000e240000201800 */
[----:B0-----:R-:W-:-:S06]  /*01e0*/  DMUL R2, R12, R2 ;  /* 0x000000020c027228 */ /* 0x001fcc0000000000 */
[----:B------:R-:W0:Y:S02]  /*01f0*/  F2F.F32.F64 R8, R2 ;  /* 0x0000000200087310 */ /* 0x000e240000301000 */
[C---:B0-----:R-:W-:Y:S01]  /*0200*/  FMUL R4, R8.reuse, 0.63661974668502807617 ;  /* 0x3f22f98308047820 */ /* 0x041fe20000400000 */
[----:B------:R-:W-:-:S05]  /*0210*/  FSETP.GE.AND P0, PT, |R8|, 105615, PT ;  /* 0x47ce47800800780b */ /* 0x000fca0003f06200 */
[----:B------:R-:W0:Y:S02]  /*0220*/  F2I.NTZ R10, R4 ;  /* 0x00000004000a7305 */ /* 0x000e240000203100 */
[----:B0-----:R-:W-:-:S05]  /*0230*/  I2FP.F32.S32 R7, R10 ;  /* 0x0000000a00077245 */ /* 0x001fca0000201400 */
[----:B------:R-:W-:-:S04]  /*0240*/  FFMA R6, R7, -1.5707962512969970703, R8 ;  /* 0xbfc90fda07067823 */ /* 0x000fc80000000008 */
[----:B------:R-:W-:-:S04]  /*0250*/  FFMA R6, R7, -7.5497894158615963534e-08, R6 ;  /* 0xb3a2216807067823 */ /* 0x000fc80000000006 */
[----:B------:R-:W-:Y:S01]  /*0260*/  FFMA R11, R7, -5.3903029534742383927e-15, R6 ;  /* 0xa7c234c5070b7823 */ /* 0x000fe20000000006 */
[----:B------:R-:W-:Y:S06]  /*0270*/  @!P0 BRA `(.L_x_7) ;  /* 0x00000004007c8947 */ /* 0x000fec0003800000 */
[----:B------:R-:W-:-:S13]  /*0280*/  FSETP.NEU.AND P0, PT, |R8|, +INF , PT ;  /* 0x7f8000000800780b */ /* 0x000fda0003f0d200 */
[----:B------:R-:W-:Y:S01]  /*0290*/  @!P0 FMUL R11, RZ, R8 ;  /* 0x00000008ff0b8220 */ /* 0x000fe20000400000 */
[----:B------:R-:W-:Y:S01]  /*02a0*/  @!P0 IMAD.MOV.U32 R10, RZ, RZ, RZ ;  /* 0x000000ffff0a8224 */ /* 0x000fe200078e00ff */
[----:B------:R-:W-:Y:S06]  /*02b0*/  @!P0 BRA `(.L_x_7) ;  /* 0x00000004006c8947 */ /* 0x000fec0003800000 */
[----:B------:R-:W-:Y:S01]  /*02c0*/  IMAD.SHL.U32 R2, R8, 0x100, RZ ;  /* 0x0000010008027824 */ /* 0x000fe200078e00ff */
[----:B------:R-:W0:Y:S01]  /*02d0*/  LDCU.64 UR8, c[0x4][URZ] ;  /* 0x01000000ff0877ac */ /* 0x000e220008000a00 */
[----:B------:R-:W-:Y:S02]  /*02e0*/  IMAD.MOV.U32 R9, RZ, RZ, RZ ;  /* 0x000000ffff097224 */ /* 0x000fe400078e00ff */
[----:B------:R-:W-:Y:S01]  /*02f0*/  IMAD.MOV.U32 R19, RZ, RZ, RZ ;  /* 0x000000ffff137224 */ /* 0x000fe200078e00ff */
[----:B------:R-:W-:Y:S01]  /*0300*/  LOP3.LUT R18, R2, 0x80000000, RZ, 0xfc, !PT ;  /* 0x8000000002127812 */ /* 0x000fe200078efcff */
[----:B------:R-:W-:Y:S01]  /*0310*/  UMOV UR5, URZ ;  /* 0x000000ff00057c82 */ /* 0x000fe20008000000 */
[----:B------:R-:W-:-:S05]  /*0320*/  UMOV UR4, URZ ;  /* 0x000000ff00047c82 */ /* 0x000fca0008000000 */
.L_x_8:
[----:B0-----:R-:W-:Y:S02]  /*0330*/  IMAD.U32 R14, RZ, RZ, UR8 ;  /* 0x00000008ff0e7e24 */ /* 0x001fe4000f8e00ff */
[----:B------:R-:W-:-:S05]  /*0340*/  IMAD.U32 R15, RZ, RZ, UR9 ;  /* 0x00000009ff0f7e24 */ /* 0x000fca000f8e00ff */
[----:B------:R-:W2:Y:S01]  /*0350*/  LDG.E.CONSTANT R11, desc[UR6][R14.64] ;  /* 0x000000060e0b7981 */ /* 0x000ea2000c1e9900 */
[----:B------:R-:W-:Y:S01]  /*0360*/  UIADD3 UR4, UPT, UPT, UR4, 0x1, URZ ;  /* 0x0000000104047890 */ /* 0x000fe2000fffe0ff */
[C---:B------:R-:W-:Y:S01]  /*0370*/  ISETP.EQ.AND P0, PT, R19.reuse, RZ, PT ;  /* 0x000000ff1300720c */ /* 0x040fe20003f02270 */
[----:B------:R-:W-:Y:S01]  /*0380*/  UIADD3 UR8, UP1, UPT, UR8, 0x4, URZ ;  /* 0x0000000408087890 */ /* 0x000fe2000ff3e0ff */
[C---:B------:R-:W-:Y:S01]  /*0390*/  ISETP.EQ.AND P1, PT, R19.reuse, 0x4, PT ;  /* 0x000000041300780c */ /* 0x040fe20003f22270 */
[----:B------:R-:W-:Y:S01]  /*03a0*/  UISETP.NE.AND UP0, UPT, UR4, 0x6, UPT ;  /* 0x000000060400788c */ /* 0x000fe2000bf05270 */
[C---:B------:R-:W-:Y:S01]  /*03b0*/  ISETP.EQ.AND P2, PT, R19.reuse, 0x8, PT ;  /* 0x000000081300780c */ /* 0x040fe20003f42270 */
[----:B------:R-:W-:Y:S01]  /*03c0*/  UIADD3.X UR9, UPT, UPT, URZ, UR9, URZ, UP1, !UPT ;  /* 0x00000009ff097290 */ /* 0x000fe20008ffe4ff */
[C---:B------:R-:W-:Y:S02]  /*03d0*/  ISETP.EQ.AND P3, PT, R19.reuse, 0xc, PT ;  /* 0x0000000c1300780c */ /* 0x040fe40003f62270 */
[----:B------:R-:W-:-:S02]  /*03e0*/  ISETP.EQ.AND P4, PT, R19, 0x10, PT ;  /* 0x000000101300780c */ /* 0x000fc40003f82270 */
[C---:B------:R-:W-:Y:S01]  /*03f0*/  ISETP.EQ.AND P5, PT, R19.reuse, 0x14, PT ;  /* 0x000000141300780c */ /* 0x040fe20003fa2270 */
[----:B------:R-:W-:Y:S02]  /*0400*/  VIADD R19, R19, 0x4 ;  /* 0x0000000413137836 */ /* 0x000fe40000000000 */
[----:B--2---:R-:W-:-:S03]  /*0410*/  IMAD.WIDE.U32 R10, R11, R18, RZ ;  /* 0x000000120b0a7225 */ /* 0x004fc600078e00ff */
[----:B------:R-:W-:-:S04]  /*0420*/  IADD3 R10, P6, PT, R10, R9, RZ ;  /* 0x000000090a0a7210 */ /* 0x000fc80007fde0ff */
[----:B------:R-:W-:Y:S01]  /*0430*/  IADD3.X R9, PT, PT, R11, UR5, RZ, P6, !PT ;  /* 0x000000050b097c10 */ /* 0x000fe2000b7fe4ff */
[--C-:B------:R-:W-:Y:S01]  /*0440*/  @P0 IMAD.MOV.U32 R2, RZ, RZ, R10.reuse ;  /* 0x000000ffff020224 */ /* 0x100fe200078e000a */
[----:B------:R-:W-:Y:S01]  /*0450*/  @P2 MOV R4, R10 ;  /* 0x0000000a00042202 */ /* 0x000fe20000000f00 */
[--C-:B------:R-:W-:Y:S02]  /*0460*/  @P1 IMAD.MOV.U32 R3, RZ, RZ, R10.reuse ;  /* 0x000000ffff031224 */ /* 0x100fe400078e000a */
[--C-:B------:R-:W-:Y:S02]  /*0470*/  @P3 IMAD.MOV.U32 R5, RZ, RZ, R10.reuse ;  /* 0x000000ffff053224 */ /* 0x100fe400078e000a */
[--C-:B------:R-:W-:Y:S02]  /*0480*/  @P4 IMAD.MOV.U32 R6, RZ, RZ, R10.reuse ;  /* 0x000000ffff064224 */ /* 0x100fe400078e000a */
[----:B------:R-:W-:Y:S01]  /*0490*/  @P5 IMAD.MOV.U32 R7, RZ, RZ, R10 ;  /* 0x000000ffff075224 */ /* 0x000fe200078e000a */
[----:B------:R-:W-:Y:S06]  /*04a0*/  BRA.U UP0, `(.L_x_8) ;  /* 0xfffffffd00a07547 */ /* 0x000fec000b83ffff */
[----:B------:R-:W-:Y:S01]  /*04b0*/  SHF.R.U32.HI R11, RZ, 0x17, R8 ;  /* 0x00000017ff0b7819 */ /* 0x000fe20000011608 */
[----:B------:R-:W-:Y:S03]  /*04c0*/  BSSY.RECONVERGENT B1, `(.L_x_9) ;  /* 0x0000028000017945 */ /* 0x000fe60003800200 */
[C---:B------:R-:W-:Y:S02]  /*04d0*/  LOP3.LUT R10, R11.reuse, 0xe0, RZ, 0xc0, !PT ;  /* 0x000000e00b0a7812 */ /* 0x040fe400078ec0ff */
[----:B------:R-:W-:-:S03]  /*04e0*/  LOP3.LUT P6, RZ, R11, 0x1f, RZ, 0xc0, !PT ;  /* 0x0000001f0bff7812 */ /* 0x000fc600078cc0ff */
[----:B------:R-:W-:-:S05]  /*04f0*/  VIADD R10, R10, 0xffffff80 ;  /* 0xffffff800a0a7836 */ /* 0x000fca0000000000 */
[----:B------:R-:W-:-:S05]  /*0500*/  SHF.R.U32.HI R10, RZ, 0x5, R10 ;  /* 0x00000005ff0a7819 */ /* 0x000fca000001160a */
[----:B------:R-:W-:-:S05]  /*0510*/  IMAD.U32 R18, R10, -0x4, RZ ;  /* 0xfffffffc0a127824 */ /* 0x000fca00078e00ff */
[C---:B------:R-:W-:Y:S02]  /*0520*/  ISETP.EQ.AND P3, PT, R18.reuse, -0x18, PT ;  /* 0xffffffe81200780c */ /* 0x040fe40003f62270 */
[C---:B------:R-:W-:Y:S02]  /*0530*/  ISETP.EQ.AND P4, PT, R18.reuse, -0x14, PT ;  /* 0xffffffec1200780c */ /* 0x040fe40003f82270 */
[C---:B------:R-:W-:Y:S02]  /*0540*/  ISETP.EQ.AND P2, PT, R18.reuse, -0x10, PT ;  /* 0xfffffff01200780c */ /* 0x040fe40003f42270 */
[C---:B------:R-:W-:Y:S02]  /*0550*/  ISETP.EQ.AND P1, PT, R18.reuse, -0xc, PT ;  /* 0xfffffff41200780c */ /* 0x040fe40003f22270 */
[C---:B------:R-:W-:Y:S02]  /*0560*/  ISETP.EQ.AND P0, PT, R18.reuse, -0x8, PT ;  /* 0xfffffff81200780c */ /* 0x040fe40003f02270 */
[----:B------:R-:W-:-:S03]  /*0570*/  ISETP.EQ.AND P5, PT, R18, RZ, PT ;  /* 0x000000ff1200720c */ /* 0x000fc60003fa2270 */
[----:B------:R-:W-:Y:S01]  /*0580*/  @P3 IMAD.MOV.U32 R10, RZ, RZ, R2 ;  /* 0x000000ffff0a3224 */ /* 0x000fe200078e0002 */
[C---:B------:R-:W-:Y:S01]  /*0590*/  ISETP.EQ.AND P3, PT, R18.reuse, -0x4, PT ;  /* 0xfffffffc1200780c */ /* 0x040fe20003f62270 */
[--C-:B------:R-:W-:Y:S01]  /*05a0*/  @P4 IMAD.MOV.U32 R10, RZ, RZ, R3.reuse ;  /* 0x000000ffff0a4224 */ /* 0x100fe200078e0003 */
[----:B------:R-:W-:Y:S01]  /*05b0*/  @P4 MOV R14, R2 ;  /* 0x00000002000e4202 */ /* 0x000fe20000000f00 */
[----:B------:R-:W-:Y:S01]  /*05c0*/  @P2 IMAD.MOV.U32 R14, RZ, RZ, R3 ;  /* 0x000000ffff0e2224 */ /* 0x000fe200078e0003 */
[----:B------:R-:W-:Y:S01]  /*05d0*/  ISETP.EQ.AND P4, PT, R18, 0x4, PT ;  /* 0x000000041200780c */ /* 0x000fe20003f82270 */
[--C-:B------:R-:W-:Y:S02]  /*05e0*/  @P2 IMAD.MOV.U32 R10, RZ, RZ, R4.reuse ;  /* 0x000000ffff0a2224 */ /* 0x100fe400078e0004 */
[----:B------:R-:W-:Y:S02]  /*05f0*/  @P1 IMAD.MOV.U32 R14, RZ, RZ, R4 ;  /* 0x000000ffff0e1224 */ /* 0x000fe400078e0004 */
[----:B------:R-:W-:-:S02]  /*0600*/  @P1 IMAD.MOV.U32 R10, RZ, RZ, R5 ;  /* 0x000000ffff0a1224 */ /* 0x000fc400078e0005 */
[----:B------:R-:W-:Y:S02]  /*0610*/  @P0 IMAD.MOV.U32 R14, RZ, RZ, R5 ;  /* 0x000000ffff0e0224 */ /* 0x000fe400078e0005 */
[----:B------:R-:W-:Y:S01]  /*0620*/  @P0 IMAD.MOV.U32 R10, RZ, RZ, R6 ;  /* 0x000000ffff0a0224 */ /* 0x000fe200078e0006 */
[----:B------:R-:W-:Y:S01]  /*0630*/  @P3 MOV R14, R6 ;  /* 0x00000006000e3202 */ /* 0x000fe20000000f00 */
[--C-:B------:R-:W-:Y:S02]  /*0640*/  @P3 IMAD.MOV.U32 R10, RZ, RZ, R7.reuse ;  /* 0x000000ffff0a3224 */ /* 0x100fe400078e0007 */
[----:B------:R-:W-:Y:S02]  /*0650*/  @P5 IMAD.MOV.U32 R14, RZ, RZ, R7 ;  /* 0x000000ffff0e5224 */ /* 0x000fe400078e0007 */
[--C-:B------:R-:W-:Y:S02]  /*0660*/  @P5 IMAD.MOV.U32 R10, RZ, RZ, R9.reuse ;  /* 0x000000ffff0a5224 */ /* 0x100fe400078e0009 */
[----:B------:R-:W-:Y:S01]  /*0670*/  @P4 IMAD.MOV.U32 R14, RZ, RZ, R9 ;  /* 0x000000ffff0e4224 */ /* 0x000fe200078e0009 */
[----:B------:R-:W-:Y:S06]  /*0680*/  @!P6 BRA `(.L_x_10) ;  /* 0x00000000002ce947 */ /* 0x000fec0003800000 */
[----:B------:R-:W-:Y:S01]  /*0690*/  @P2 IMAD.MOV.U32 R15, RZ, RZ, R2 ;  /* 0x000000ffff0f2224 */ /* 0x000fe200078e0002 */
[----:B------:R-:W-:Y:S01]  /*06a0*/  LOP3.LUT R11, R11, 0x1f, RZ, 0xc0, !PT ;  /* 0x0000001f0b0b7812 */ /* 0x000fe200078ec0ff */
[----:B------:R-:W-:Y:S02]  /*06b0*/  @P1 IMAD.MOV.U32 R15, RZ, RZ, R3 ;  /* 0x000000ffff0f1224 */ /* 0x000fe400078e0003 */
[----:B------:R-:W-:Y:S01]  /*06c0*/  @P0 IMAD.MOV.U32 R15, RZ, RZ, R4 ;  /* 0x000000ffff0f0224 */ /* 0x000fe200078e0004 */
[----:B------:R-:W-:Y:S02]  /*06d0*/  ISETP.EQ.AND P0, PT, R18, 0x8, PT ;  /* 0x000000081200780c */ /* 0x000fe40003f02270 */
[----:B------:R-:W-:Y:S01]  /*06e0*/  @P3 MOV R15, R5 ;  /* 0x00000005000f3202 */ /* 0x000fe20000000f00 */
[----:B------:R-:W-:Y:S01]  /*06f0*/  @P5 IMAD.MOV.U32 R15, RZ, RZ, R6 ;  /* 0x000000ffff0f5224 */ /* 0x000fe200078e0006 */
[----:B------:R-:W-:Y:S01]  /*0700*/  SHF.L.W.U32.HI R10, R14, R11, R10 ;  /* 0x0000000b0e0a7219 */ /* 0x000fe20000010e0a */
[----:B------:R-:W-:-:S08]  /*0710*/  @P4 IMAD.MOV.U32 R15, RZ, RZ, R7 ;  /* 0x000000ffff0f4224 */ /* 0x000fd000078e0007 */
[----:B------:R-:W-:-:S05]  /*0720*/  @P0 IMAD.MOV.U32 R15, RZ, RZ, R9 ;  /* 0x000000ffff0f0224 */ /* 0x000fca00078e0009 */
[----:B------:R-:W-:-:S07]  /*0730*/  SHF.L.W.U32.HI R14, R15, R11, R14 ;  /* 0x0000000b0f0e7219 */ /* 0x000fce0000010e0e */
.L_x_10:
[----:B------:R-:W-:Y:S05]  /*0740*/  BSYNC.RECONVERGENT B1 ;  /* 0x0000000000017941 */ /* 0x000fea0003800200 */
.L_x_9:
[C---:B------:R-:W-:Y:S01]  /*0750*/  SHF.L.W.U32.HI R9, R14.reuse, 0x2, R10 ;  /* 0x000000020e097819 */ /* 0x040fe20000010e0a */
[----:B------:R-:W-:Y:S01]  /*0760*/  IMAD.SHL.U32 R14, R14, 0x4, RZ ;  /* 0x000000040e0e7824 */ /* 0x000fe200078e00ff */
[----:B------:R-:W-:Y:S01]  /*0770*/  UMOV UR4, 0x54442d19 ;  /* 0x54442d1900047882 */ /* 0x000fe20000000000 */
[----:B------:R-:W-:Y:S01]  /*0780*/  UMOV UR5, 0x3bf921fb ;  /* 0x3bf921fb00057882 */ /* 0x000fe20000000000 */
[----:B------:R-:W-:Y:S02]  /*0790*/  SHF.R.S32.HI R11, RZ, 0x1f, R9 ;  /* 0x0000001fff0b7819 */ /* 0x000fe40000011409 */
[----:B------:R-:W-:Y:S02]  /*07a0*/  ISETP.GE.AND P0, PT, R8, RZ, PT ;  /* 0x000000ff0800720c */ /* 0x000fe40003f06270 */
[C---:B------:R-:W-:Y:S02]  /*07b0*/  LOP3.LUT R18, R11.reuse, R14, RZ, 0x3c, !PT ;  /* 0x0000000e0b127212 */ /* 0x040fe400078e3cff */
[----:B------:R-:W-:-:S02]  /*07c0*/  LOP3.LUT R19, R11, R9, RZ, 0x3c, !PT ;  /* 0x000000090b137212 */ /* 0x000fc400078e3cff */
[----:B------:R-:W-:Y:S02]  /*07d0*/  SHF.R.U32.HI R10, RZ, 0x1e, R10 ;  /* 0x0000001eff0a7819 */ /* 0x000fe4000001160a */
[----:B------:R-:W0:Y:S01]  /*07e0*/  I2F.F64.S64 R14, R18 ;  /* 0x00000012000e7312 */ /* 0x000e220000301c00 */
[C---:B------:R-:W-:Y:S02]  /*07f0*/  LOP3.LUT R8, R9.reuse, R8, RZ, 0x3c, !PT ;  /* 0x0000000809087212 */ /* 0x040fe400078e3cff */
[----:B------:R-:W-:Y:S02]  /*0800*/  LEA.HI R10, R9, R10, RZ, 0x1 ;  /* 0x0000000a090a7211 */ /* 0x000fe400078f08ff */
[----:B------:R-:W-:-:S03]  /*0810*/  ISETP.GE.AND P1, PT, R8, RZ, PT ;  /* 0x000000ff0800720c */ /* 0x000fc60003f26270 */
[----:B------:R-:W-:-:S04]  /*0820*/  IMAD.MOV R8, RZ, RZ, -R10 ;  /* 0x000000ffff087224 */ /* 0x000fc800078e0a0a */
[----:B------:R-:W-:Y:S01]  /*0830*/  @!P0 IMAD.MOV.U32 R10, RZ, RZ, R8 ;  /* 0x000000ffff0a8224 */ /* 0x000fe200078e0008 */
[----:B0-----:R-:W-:-:S10]  /*0840*/  DMUL R14, R14, UR4 ;  /* 0x000000040e0e7c28 */ /* 0x001fd40008000000 */
[----:B------:R-:W0:Y:S02]  /*0850*/  F2F.F32.F64 R14, R14 ;  /* 0x0000000e000e7310 */ /* 0x000e240000301000 */
[----:B0-----:R-:W-:-:S07]  /*0860*/  FSEL R11, -R14, R14, !P1 ;  /* 0x0000000e0e0b7208 */ /* 0x001fce0004800100 */
.L_x_7:
[----:B------:R-:W-:Y:S05]  /*0870*/  BSYNC.RECONVERGENT B0 ;  /* 0x0000000000007941 */ /* 0x000fea0003800200 */
.L_x_6:
[----:B------:R-:W-:Y:S02]  /*0880*/  IMAD.MOV.U32 R8, RZ, RZ, 0x37cbac00 ;  /* 0x37cbac00ff087424 */ /* 0x000fe400078e00ff */
[----:B------:R-:W-:Y:S01]  /*0890*/  FMUL R19, R11, R11 ;  /* 0x0000000b0b137220 */ /* 0x000fe20000400000 */
[C---:B------:R-:W-:Y:S01]  /*08a0*/  LOP3.LUT R9, R10.reuse, 0x1, RZ, 0xc0, !PT ;  /* 0x000000010a097812 */ /* 0x040fe200078ec0ff */
[----:B------:R-:W0:Y:S01]  /*08b0*/  LDC.64 R14, c[0x0][0x380] ;  /* 0x0000e000ff0e7b82 */ /* 0x000e220000000a00 */
[----:B------:R-:W-:Y:S02]  /*08c0*/  VIADD R18, R10, 0x1 ;  /* 0x000000010a127836 */ /* 0x000fe40000000000 */
[----:B------:R-:W-:Y:S01]  /*08d0*/  FFMA R20, R19, R8, -0.0013887860113754868507 ;  /* 0xbab607ed13147423 */ /* 0x000fe20000000008 */
[----:B------:R-:W-:Y:S01]  /*08e0*/  ISETP.NE.U32.AND P0, PT, R9, 0x1, PT ;  /* 0x000000010900780c */ /* 0x000fe20003f05070 */
[----:B------:R-:W-:Y:S01]  /*08f0*/  IMAD.MOV.U32 R10, RZ, RZ, 0x3e2aaaa8 ;  /* 0x3e2aaaa8ff0a7424 */ /* 0x000fe200078e00ff */
[----:B------:R-:W-:-:S02]  /*0900*/  MOV R9, 0x3c0885e4 ;  /* 0x3c0885e400097802 */ /* 0x000fc40000000f00 */
[----:B------:R-:W-:Y:S02]  /*0910*/  FSEL R20, R20, -0.00019574658654164522886, P0 ;  /* 0xb94d415314147808 */ /* 0x000fe40000000000 */
[----:B------:R-:W-:Y:S02]  /*0920*/  FSEL R22, R9, 0.041666727513074874878, !P0 ;  /* 0x3d2aaabb09167808 */ /* 0x000fe40004000000 */
[----:B------:R-:W-:Y:S02]  /*0930*/  LOP3.LUT P1, RZ, R18, 0x2, RZ, 0xc0, !PT ;  /* 0x0000000212ff7812 */ /* 0x000fe4000782c0ff */
[----:B------:R-:W-:Y:S01]  /*0940*/  FSEL R21, -R10, -0.4999999701976776123, !P0 ;  /* 0xbeffffff0a157808 */ /* 0x000fe20004000100 */
[----:B------:R-:W-:Y:S01]  /*0950*/  FFMA R20, R19, R20, R22 ;  /* 0x0000001413147223 */ /* 0x000fe20000000016 */
[----:B------:R-:W-:-:S03]  /*0960*/  FSEL R11, R11, 1, !P0 ;  /* 0x3f8000000b0b7808 */ /* 0x000fc60004000000 */
[C---:B------:R-:W-:Y:S02]  /*0970*/  FFMA R20, R19.reuse, R20, R21 ;  /* 0x0000001413147223 */ /* 0x040fe40000000015 */
[----:B------:R-:W-:-:S04]  /*0980*/  FFMA R18, R19, R11, RZ ;  /* 0x0000000b13127223 */ /* 0x000fc800000000ff */
[----:B------:R-:W-:Y:S01]  /*0990*/  FFMA R23, R18, R20, R11 ;  /* 0x0000001412177223 */ /* 0x000fe2000000000b */
[----:B0-----:R-:W-:-:S04]  /*09a0*/  IMAD.WIDE R14, R0, 0x8, R14 ;  /* 0x00000008000e7825 */ /* 0x001fc800078e020e */
[----:B------:R-:W-:-:S05]  /*09b0*/  @P1 FADD R23, RZ, -R23 ;  /* 0x80000017ff171221 */ /* 0x000fca0000000000 */
[----:B------:R0:W-:Y:S04]  /*09c0*/  STG.E desc[UR6][R14.64], R23 ;  /* 0x000000170e007986 */ /* 0x0001e8000c101906 */
[----:B------:R-:W2:Y:S01]  /*09d0*/  LDG.E R16, desc[UR6][R16.64] ;  /* 0x0000000610107981 */ /* 0x000ea2000c1e1900 */
[----:B------:R-:W-:Y:S01]  /*09e0*/  BSSY.RECONVERGENT B0, `(.L_x_11) ;  /* 0x0000070000007945 */ /* 0x000fe20003800200 */
[----:B--2---:R-:W1:Y:S01]  /*09f0*/  FRND.TRUNC R11, R16 ;  /* 0x00000010000b7307 */ /* 0x004e62000020d000 */
[C---:B------:R-:W-:Y:S02]  /*0a00*/  LOP3.LUT R20, R16.reuse, 0x80000000, RZ, 0xc0, !PT ;  /* 0x8000000010147812 */ /* 0x040fe400078ec0ff */
[----:B-1----:R-:W-:-:S13]  /*0a10*/  FSETP.NEU.AND P0, PT, R16, R11, PT ;  /* 0x0000000b1000720b */ /* 0x002fda0003f0d000 */
[----:B------:R-:W-:-:S04]  /*0a20*/  @P0 FADD R20, R16, -R11 ;  /* 0x8000000b10140221 */ /* 0x000fc80000000000 */
[----:B------:R-:W1:Y:S02]  /*0a30*/  F2F.F64.F32 R18, R20 ;  /* 0x0000001400127310 */ /* 0x000e640000201800 */
[----:B-1----:R-:W-:-:S06]  /*0a40*/  DMUL R18, R12, R18 ;  /* 0x000000120c127228 */ /* 0x002fcc0000000000 */
[----:B------:R-:W1:Y:S02]  /*0a50*/  F2F.F32.F64 R11, R18 ;  /* 0x00000012000b7310 */ /* 0x000e640000301000 */
[C---:B-1----:R-:W-:Y:S01]  /*0a60*/  FMUL R21, R11.reuse, 0.63661974668502807617 ;  /* 0x3f22f9830b157820 */ /* 0x042fe20000400000 */
[----:B------:R-:W-:-:S05]  /*0a70*/  FSETP.GE.AND P0, PT, |R11|, 105615, PT ;  /* 0x47ce47800b00780b */ /* 0x000fca0003f06200 */
[----:B------:R-:W1:Y:S02]  /*0a80*/  F2I.NTZ R21, R21 ;  /* 0x0000001500157305 */ /* 0x000e640000203100 */
[----:B-1----:R-:W-:-:S05]  /*0a90*/  I2FP.F32.S32 R22, R21 ;  /* 0x0000001500167245 */ /* 0x002fca0000201400 */
[----:B------:R-:W-:-:S04]  /*0aa0*/  FFMA R17, R22, -1.5707962512969970703, R11 ;  /* 0xbfc90fda16117823 */ /* 0x000fc8000000000b */
[----:B------:R-:W-:-:S04]  /*0ab0*/  FFMA R17, R22, -7.5497894158615963534e-08, R17 ;  /* 0xb3a2216816117823 */ /* 0x000fc80000000011 */
[----:B------:R-:W-:Y:S01]  /*0ac0*/  FFMA R22, R22, -5.3903029534742383927e-15, R17 ;  /* 0xa7c234c516167823 */ /* 0x000fe20000000011 */
[----:B0-----:R-:W-:Y:S06]  /*0ad0*/  @!P0 BRA `(.L_x_12) ;  /* 0x0000000400808947 */ /* 0x001fec0003800000 */
        /* <DEDUP_REMOVED lines=11> */
.L_x_13:
[----:B0-----:R-:W-:Y:S01]  /*0b90*/  MOV R17, UR9 ;  /* 0x0000000900117c02 */ /* 0x001fe20008000f00 */
        /* <DEDUP_REMOVED lines=16> */
[--C-:B------:R-:W-:Y:S02]  /*0ca0*/  @P0 IMAD.MOV.U32 R2, RZ, RZ, R18.reuse ;  /* 0x000000ffff020224 */ /* 0x100fe400078e0012 */
[--C-:B------:R-:W-:Y:S02]  /*0cb0*/  @P1 IMAD.MOV.U32 R3, RZ, RZ, R18.reuse ;  /* 0x000000ffff031224 */ /* 0x100fe400078e0012 */
        /* <DEDUP_REMOVED lines=8> */
[----:B------:R-:W-:Y:S02]  /*0d40*/  LOP3.LUT P6, RZ, R16, 0x1f, RZ, 0xc0, !PT ;  /* 0x0000001f10ff7812 */ /* 0x000fe400078cc0ff */
[----:B------:R-:W-:-:S04]  /*0d50*/  IADD3 R17, PT, PT, R17, -0x80, RZ ;  /* 0xffffff8011117810 */ /* 0x000fc80007ffe0ff */
        /* <DEDUP_REMOVED lines=8> */
[--C-:B------:R-:W-:Y:S01]  /*0de0*/  @P3 IMAD.MOV.U32 R20, RZ, RZ, R2.reuse ;  /* 0x000000ffff143224 */ /* 0x100fe200078e0002 */
[C---:B------:R-:W-:Y:S01]  /*0df0*/  ISETP.EQ.AND P3, PT, R22.reuse, -0x4, PT ;  /* 0xfffffffc1600780c */ /* 0x040fe20003f62270 */
[----:B------:R-:W-:Y:S02]  /*0e00*/  @P4 IMAD.MOV.U32 R17, RZ, RZ, R2 ;  /* 0x000000ffff114224 */ /* 0x000fe400078e0002 */
[--C-:B------:R-:W-:Y:S01]  /*0e10*/  @P4 IMAD.MOV.U32 R20, RZ, RZ, R3.reuse ;  /* 0x000000ffff144224 */ /* 0x100fe200078e0003 */
[----:B------:R-:W-:Y:S01]  /*0e20*/  ISETP.EQ.AND P4, PT, R22, 0x4, PT ;  /* 0x000000041600780c */ /* 0x000fe20003f82270 */
[----:B------:R-:W-:Y:S02]  /*0e30*/  @P2 IMAD.MOV.U32 R17, RZ, RZ, R3 ;  /* 0x000000ffff112224 */ /* 0x000fe400078e0003 */
[----:B------:R-:W-:Y:S02]  /*0e40*/  @P1 IMAD.MOV.U32 R17, RZ, RZ, R4 ;  /* 0x000000ffff111224 */ /* 0x000fe400078e0004 */
[----:B------:R-:W-:-:S02]  /*0e50*/  @P0 IMAD.MOV.U32 R17, RZ, RZ, R5 ;  /* 0x000000ffff110224 */ /* 0x000fc400078e0005 */
[----:B------:R-:W-:Y:S01]  /*0e60*/  @P2 IMAD.MOV.U32 R20, RZ, RZ, R4 ;  /* 0x000000ffff142224 */ /* 0x000fe200078e0004 */
[----:B------:R-:W-:Y:S01]  /*0e70*/  @P1 MOV R20, R5 ;  /* 0x0000000500141202 */ /* 0x000fe20000000f00 */
[--C-:B------:R-:W-:Y:S02]  /*0e80*/  @P3 IMAD.MOV.U32 R17, RZ, RZ, R6.reuse ;  /* 0x000000ffff113224 */ /* 0x100fe400078e0006 */
[----:B------:R-:W-:Y:S02]  /*0e90*/  @P5 IMAD.MOV.U32 R17, RZ, RZ, R7 ;  /* 0x000000ffff115224 */ /* 0x000fe400078e0007 */
[----:B------:R-:W-:Y:S02]  /*0ea0*/  @P4 IMAD.MOV.U32 R17, RZ, RZ, R21 ;  /* 0x000000ffff114224 */ /* 0x000fe400078e0015 */
[----:B------:R-:W-:Y:S02]  /*0eb0*/  @P0 IMAD.MOV.U32 R20, RZ, RZ, R6 ;  /* 0x000000ffff140224 */ /* 0x000fe400078e0006 */
[----:B------:R-:W-:Y:S01]  /*0ec0*/  @P3 IMAD.MOV.U32 R20, RZ, RZ, R7 ;  /* 0x000000ffff143224 */ /* 0x000fe200078e0007 */
[----:B------:R-:W-:Y:S01]  /*0ed0*/  MOV R18, R17 ;  /* 0x0000001100127202 */ /* 0x000fe20000000f00 */
[----:B------:R-:W-:Y:S01]  /*0ee0*/  @P5 IMAD.MOV.U32 R20, RZ, RZ, R21 ;  /* 0x000000ffff145224 */ /* 0x000fe200078e0015 */
[----:B------:R-:W-:Y:S06]  /*0ef0*/  @!P6 BRA `(.L_x_15) ;  /* 0x00000000002ce947 */ /* 0x000fec0003800000 */
[----:B------:R-:W-:Y:S01]  /*0f00*/  @P2 IMAD.MOV.U32 R19, RZ, RZ, R2 ;  /* 0x000000ffff132224 */ /* 0x000fe200078e0002 */
[----:B------:R-:W-:Y:S01]  /*0f10*/  LOP3.LUT R17, R16, 0x1f, RZ, 0xc0, !PT ;  /* 0x0000001f10117812 */ /* 0x000fe200078ec0ff */
[----:B------:R-:W-:Y:S02]  /*0f20*/  @P1 IMAD.MOV.U32 R19, RZ, RZ, R3 ;  /* 0x000000ffff131224 */ /* 0x000fe400078e0003 */
[----:B------:R-:W-:Y:S01]  /*0f30*/  @P0 IMAD.MOV.U32 R19, RZ, RZ, R4 ;  /* 0x000000ffff130224 */ /* 0x000fe200078e0004 */
[----:B------:R-:W-:Y:S01]  /*0f40*/  ISETP.EQ.AND P0, PT, R22, 0x8, PT ;  /* 0x000000081600780c */ /* 0x000fe20003f02270 */
[----:B------:R-:W-:Y:S01]  /*0f50*/  @P3 IMAD.MOV.U32 R19, RZ, RZ, R5 ;  /* 0x000000ffff133224 */ /* 0x000fe200078e0005 */
[----:B------:R-:W-:Y:S01]  /*0f60*/  SHF.L.W.U32.HI R20, R18, R17, R20 ;  /* 0x0000001112147219 */ /* 0x000fe20000010e14 */
[----:B------:R-:W-:Y:S02]  /*0f70*/  @P5 IMAD.MOV.U32 R19, RZ, RZ, R6 ;  /* 0x000000ffff135224 */ /* 0x000fe400078e0006 */
[----:B------:R-:W-:-:S08]  /*0f80*/  @P4 IMAD.MOV.U32 R19, RZ, RZ, R7 ;  /* 0x000000ffff134224 */ /* 0x000fd000078e0007 */
[----:B------:R-:W-:-:S05]  /*0f90*/  @P0 IMAD.MOV.U32 R19, RZ, RZ, R21 ;  /* 0x000000ffff130224 */ /* 0x000fca00078e0015 */
[----:B------:R-:W-:-:S07]  /*0fa0*/  SHF.L.W.U32.HI R18, R19, R17, R18 ;  /* 0x0000001113127219 */ /* 0x000fce0000010e12 */
.L_x_15:
[----:B------:R-:W-:Y:S05]  /*0fb0*/  BSYNC.RECONVERGENT B1 ;  /* 0x0000000000017941 */ /* 0x000fea0003800200 */
.L_x_14:
[C---:B------:R-:W-:Y:S01]  /*0fc0*/  SHF.L.W.U32.HI R21, R18.reuse, 0x2, R20 ;  /* 0x0000000212157819 */ /* 0x040fe20000010e14 */
[----:B------:R-:W-:Y:S01]  /*0fd0*/  UMOV UR4, 0x54442d19 ;  /* 0x54442d1900047882 */ /* 0x000fe20000000000 */
[----:B------:R-:W-:Y:S01]  /*0fe0*/  SHF.L.U32 R16, R18, 0x2, RZ ;  /* 0x0000000212107819 */ /* 0x000fe200000006ff */
[----:B------:R-:W-:Y:S01]  /*0ff0*/  UMOV UR5, 0x3bf921fb ;  /* 0x3bf921fb00057882 */ /* 0x000fe20000000000 */
[----:B------:R-:W-:Y:S02]  /*1000*/  SHF.R.S32.HI R17, RZ, 0x1f, R21 ;  /* 0x0000001fff117819 */ /* 0x000fe40000011415 */
[----:B------:R-:W-:Y:S02]  /*1010*/  ISETP.GE.AND P0, PT, R11, RZ, PT ;  /* 0x000000ff0b00720c */ /* 0x000fe40003f06270 */
[C---:B------:R-:W-:Y:S02]  /*1020*/  LOP3.LUT R16, R17.reuse, R16, RZ, 0x3c, !PT ;  /* 0x0000001011107212 */ /* 0x040fe400078e3cff */
[----:B------:R-:W-:-:S02]  /*1030*/  LOP3.LUT R17, R17, R21, RZ, 0x3c, !PT ;  /* 0x0000001511117212 */ /* 0x000fc400078e3cff */
[----:B------:R-:W-:Y:S02]  /*1040*/  SHF.R.U32.HI R20, RZ, 0x1e, R20 ;  /* 0x0000001eff147819 */ /* 0x000fe40000011614 */
[C---:B------:R-:W-:Y:S02]  /*1050*/  LOP3.LUT R11, R21.reuse, R11, RZ, 0x3c, !PT ;  /* 0x0000000b150b7212 */ /* 0x040fe400078e3cff */
[----:B------:R-:W0:Y:S01]  /*1060*/  I2F.F64.S64 R16, R16 ;  /* 0x0000001000107312 */ /* 0x000e220000301c00 */
[----:B------:R-:W-:Y:S02]  /*1070*/  LEA.HI R21, R21, R20, RZ, 0x1 ;  /* 0x0000001415157211 */ /* 0x000fe400078f08ff */
[----:B------:R-:W-:-:S03]  /*1080*/  ISETP.GE.AND P1, PT, R11, RZ, PT ;  /* 0x000000ff0b00720c */ /* 0x000fc60003f26270 */
[----:B------:R-:W-:-:S04]  /*1090*/  IMAD.MOV R11, RZ, RZ, -R21 ;  /* 0x000000ffff0b7224 */ /* 0x000fc800078e0a15 */
[----:B------:R-:W-:Y:S01]  /*10a0*/  @!P0 IMAD.MOV.U32 R21, RZ, RZ, R11 ;  /* 0x000000ffff158224 */ /* 0x000fe200078e000b */
[----:B0-----:R-:W-:-:S10]  /*10b0*/  DMUL R18, R16, UR4 ;  /* 0x0000000410127c28 */ /* 0x001fd40008000000 */
[----:B------:R-:W0:Y:S02]  /*10c0*/  F2F.F32.F64 R18, R18 ;  /* 0x0000001200127310 */ /* 0x000e240000301000 */
[----:B0-----:R-:W-:-:S07]  /*10d0*/  FSEL R22, -R18, R18, !P1 ;  /* 0x0000001212167208 */ /* 0x001fce0004800100 */
.L_x_12:
[----:B------:R-:W-:Y:S05]  /*10e0*/  BSYNC.RECONVERGENT B0 ;  /* 0x0000000000007941 */ /* 0x000fea0003800200 */
.L_x_11:
[----:B------:R-:W-:Y:S01]  /*10f0*/  LOP3.LUT R11, R21, 0x1, RZ, 0xc0, !PT ;  /* 0x00000001150b7812 */ /* 0x000fe200078ec0ff */
[----:B------:R-:W-:Y:S01]  /*1100*/  FMUL R19, R22, R22 ;  /* 0x0000001616137220 */ /* 0x000fe20000400000 */
[----:B------:R-:W0:Y:S01]  /*1110*/  LDC.64 R16, c[0x0][0x398] ;  /* 0x0000e600ff107b82 */ /* 0x000e220000000a00 */
[----:B------:R-:W-:Y:S01]  /*1120*/  IMAD.MOV.U32 R20, RZ, RZ, 0x3effffff ;  /* 0x3effffffff147424 */ /* 0x000fe200078e00ff */
[----:B------:R-:W-:Y:S01]  /*1130*/  ISETP.NE.U32.AND P0, PT, R11, 0x1, PT ;  /* 0x000000010b00780c */ /* 0x000fe20003f05070 */
[----:B------:R-:W-:Y:S01]  /*1140*/  FFMA R18, R19, R8, -0.0013887860113754868507 ;  /* 0xbab607ed13127423 */ /* 0x000fe20000000008 */
[----:B------:R-:W-:Y:S01]  /*1150*/  IMAD.MOV.U32 R11, RZ, RZ, 0x3d2aaabb ;  /* 0x3d2aaabbff0b7424 */ /* 0x000fe200078e00ff */
[----:B------:R-:W-:Y:S02]  /*1160*/  LOP3.LUT P1, RZ, R21, 0x2, RZ, 0xc0, !PT ;  /* 0x0000000215ff7812 */ /* 0x000fe4000782c0ff */
[----:B------:R-:W-:Y:S02]  /*1170*/  FSEL R21, -R20, -0.16666662693023681641, !P0 ;  /* 0xbe2aaaa814157808 */ /* 0x000fe40004000100 */
[----:B------:R-:W-:-:S02]  /*1180*/  FSEL R18, R18, -0.00019574658654164522886, !P0 ;  /* 0xb94d415312127808 */ /* 0x000fc40004000000 */
[----:B------:R-:W-:-:S05]  /*1190*/  FSEL R24, R11, 0.0083327032625675201416, !P0 ;  /* 0x3c0885e40b187808 */ /* 0x000fca0004000000 */
[----:B------:R-:W-:Y:S01]  /*11a0*/  FFMA R24, R19, R18, R24 ;  /* 0x0000001213187223 */ /* 0x000fe20000000018 */
[----:B------:R-:W-:-:S03]  /*11b0*/  FSEL R18, R22, 1, P0 ;  /* 0x3f80000016127808 */ /* 0x000fc60000000000 */
[C---:B------:R-:W-:Y:S02]  /*11c0*/  FFMA R21, R19.reuse, R24, R21 ;  /* 0x0000001813157223 */ /* 0x040fe40000000015 */
[----:B------:R-:W-:Y:S01]  /*11d0*/  FFMA R19, R19, R18, RZ ;  /* 0x0000001213137223 */ /* 0x000fe200000000ff */
[----:B0-----:R-:W-:-:S04]  /*11e0*/  IMAD.WIDE R16, R0, 0x4, R16 ;  /* 0x0000000400107825 */ /* 0x001fc800078e0210 */
[----:B------:R-:W-:-:S04]  /*11f0*/  FFMA R23, R19, R21, R18 ;  /* 0x0000001513177223 */ /* 0x000fc80000000012 */
        /* <DEDUP_REMOVED lines=24> */
[----:B------:R-:W-:Y:S01]  /*1380*/  MOV R24, RZ ;  /* 0x000000ff00187202 */ /* 0x000fe20000000f00 */
[----:B------:R-:W-:Y:S01]  /*1390*/  IMAD.MOV.U32 R23, RZ, RZ, RZ ;  /* 0x000000ffff177224 */ /* 0x000fe200078e00ff */
[----:B------:R-:W0:Y:S02]  /*13a0*/  LDCU.64 UR8, c[0x4][URZ] ;  /* 0x01000000ff0877ac */ /* 0x000e240008000a00 */
[----:B------:R-:W-:Y:S01]  /*13b0*/  LOP3.LUT R22, R14, 0x80000000, RZ, 0xfc, !PT ;  /* 0x800000000e167812 */ /* 0x000fe200078efcff */
[----:B------:R-:W-:Y:S01]  /*13c0*/  UMOV UR5, URZ ;  /* 0x000000ff00057c82 */ /* 0x000fe20008000000 */
[----:B------:R-:W-:-:S05]  /*13d0*/  UMOV UR4, URZ ;  /* 0x000000ff00047c82 */ /* 0x000fca0008000000 */
.L_x_18:
        /* <DEDUP_REMOVED lines=42> */
[----:B------:R-:W-:Y:S01]  /*1680*/  @P2 IMAD.MOV.U32 R15, RZ, RZ, R3 ;  /* 0x000000ffff0f2224 */ /* 0x000fe200078e0003 */
[----:B------:R-:W-:Y:S01]  /*1690*/  @P2 MOV R22, R4 ;  /* 0x0000000400162202 */ /* 0x000fe20000000f00 */
[----:B------:R-:W-:Y:S02]  /*16a0*/  @P1 IMAD.MOV.U32 R15, RZ, RZ, R4 ;  /* 0x000000ffff0f1224 */ /* 0x000fe400078e0004 */
[----:B------:R-:W-:-:S02]  /*16b0*/  @P0 IMAD.MOV.U32 R15, RZ, RZ, R5 ;  /* 0x000000ffff0f0224 */ /* 0x000fc400078e0005 */
[----:B------:R-:W-:Y:S02]  /*16c0*/  @P1 IMAD.MOV.U32 R22, RZ, RZ, R5 ;  /* 0x000000ffff161224 */ /* 0x000fe400078e0005 */
[--C-:B------:R-:W-:Y:S02]  /*16d0*/  @P3 IMAD.MOV.U32 R15, RZ, RZ, R6.reuse ;  /* 0x000000ffff0f3224 */ /* 0x100fe400078e0006 */
[----:B------:R-:W-:Y:S02]  /*16e0*/  @P5 IMAD.MOV.U32 R15, RZ, RZ, R7 ;  /* 0x000000ffff0f5224 */ /* 0x000fe400078e0007 */
[----:B------:R-:W-:Y:S02]  /*16f0*/  @P4 IMAD.MOV.U32 R15, RZ, RZ, R23 ;  /* 0x000000ffff0f4224 */ /* 0x000fe400078e0017 */
[----:B------:R-:W-:Y:S02]  /*1700*/  @P0 IMAD.MOV.U32 R22, RZ, RZ, R6 ;  /* 0x000000ffff160224 */ /* 0x000fe400078e0006 */
[----:B------:R-:W-:Y:S01]  /*1710*/  @P3 IMAD.MOV.U32 R22, RZ, RZ, R7 ;  /* 0x000000ffff163224 */ /* 0x000fe200078e0007 */
[----:B------:R-:W-:Y:S01]  /*1720*/  @P5 MOV R22, R23 ;  /* 0x0000001700165202 */ /* 0x000fe20000000f00 */
[----:B------:R-:W-:Y:S01]  /*1730*/  IMAD.MOV.U32 R18, RZ, RZ, R15 ;  /* 0x000000ffff127224 */ /* 0x000fe200078e000f */
        /* <DEDUP_REMOVED lines=8> */
[----:B------:R-:W-:Y:S01]  /*17c0*/  @P5 IMAD.MOV.U32 R19, RZ, RZ, R6 ;  /* 0x000000ffff135224 */ /* 0x000fe200078e0006 */
[----:B------:R-:W-:-:S09]  /*17d0*/  @P4 MOV R19, R7 ;  /* 0x0000000700134202 */ /* 0x000fd20000000f00 */
[----:B------:R-:W-:-:S05]  /*17e0*/  @P0 IMAD.MOV.U32 R19, RZ, RZ, R23 ;  /* 0x000000ffff130224 */ /* 0x000fca00078e0017 */
[----:B------:R-:W-:-:S07]  /*17f0*/  SHF.L.W.U32.HI R18, R19, R15, R18 ;  /* 0x0000000f13127219 */ /* 0x000fce0000010e12 */
.L_x_20:
[----:B------:R-:W-:Y:S05]  /*1800*/  BSYNC.RECONVERGENT B1 ;  /* 0x0000000000017941 */ /* 0x000fea0003800200 */
.L_x_19:
        /* <DEDUP_REMOVED lines=18> */
.L_x_17:
[----:B------:R-:W-:Y:S05]  /*1930*/  BSYNC.RECONVERGENT B0 ;  /* 0x0000000000007941 */ /* 0x000fea0003800200 */
.L_x_16:
[----:B------:R-:W-:Y:S01]  /*1940*/  LOP3.LUT R19, R24, 0x1, RZ, 0xc0, !PT ;  /* 0x0000000118137812 */ /* 0x000fe200078ec0ff */
[----:B------:R-:W-:Y:S01]  /*1950*/  FMUL R18, R22, R22 ;  /* 0x0000001616127220 */ /* 0x000fe20000400000 */
[----:B------:R-:W0:Y:S01]  /*1960*/  LDC.64 R14, c[0x0][0x388] ;  /* 0x0000e200ff0e7b82 */ /* 0x000e220000000a00 */
[----:B------:R-:W-:Y:S01]  /*1970*/  VIADD R24, R24, 0x1 ;  /* 0x0000000118187836 */ /* 0x000fe20000000000 */
[----:B------:R-:W-:Y:S01]  /*1980*/  ISETP.NE.U32.AND P0, PT, R19, 0x1, PT ;  /* 0x000000011300780c */ /* 0x000fe20003f05070 */
[----:B------:R-:W-:-:S03]  /*1990*/  FFMA R19, R18, R8, -0.0013887860113754868507 ;  /* 0xbab607ed12137423 */ /* 0x000fc60000000008 */
[----:B------:R-:W-:Y:S02]  /*19a0*/  FSEL R9, R9, 0.041666727513074874878, !P0 ;  /* 0x3d2aaabb09097808 */ /* 0x000fe40004000000 */
[----:B------:R-:W-:Y:S02]  /*19b0*/  FSEL R19, R19, -0.00019574658654164522886, P0 ;  /* 0xb94d415313137808 */ /* 0x000fe40000000000 */
[----:B------:R-:W-:Y:S02]  /*19c0*/  FSEL R10, -R10, -0.4999999701976776123, !P0 ;  /* 0xbeffffff0a0a7808 */ /* 0x000fe40004000100 */
[----:B------:R-:W-:Y:S01]  /*19d0*/  LOP3.LUT P1, RZ, R24, 0x2, RZ, 0xc0, !PT ;  /* 0x0000000218ff7812 */ /* 0x000fe2000782c0ff */
        /* <DEDUP_REMOVED lines=36> */
.L_x_23:
        /* <DEDUP_REMOVED lines=40> */
[----:B------:R-:W-:Y:S01]  /*1ea0*/  @P4 IMAD.MOV.U32 R10, RZ, RZ, R3 ;  /* 0x000000ffff0a4224 */ /* 0x000fe200078e0003 */
[----:B------:R-:W-:Y:S01]  /*1eb0*/  ISETP.EQ.AND P4, PT, R16, 0x4, PT ;  /* 0x000000041000780c */ /* 0x000fe20003f82270 */
[--C-:B------:R-:W-:Y:S01]  /*1ec0*/  @P2 IMAD.MOV.U32 R10, RZ, RZ, R4.reuse ;  /* 0x000000ffff0a2224 */ /* 0x100fe200078e0004 */
[----:B------:R-:W-:Y:S01]  /*1ed0*/  @P2 MOV R13, R3 ;  /* 0x00000003000d2202 */ /* 0x000fe20000000f00 */
[----:B------:R-:W-:Y:S02]  /*1ee0*/  @P1 IMAD.MOV.U32 R13, RZ, RZ, R4 ;  /* 0x000000ffff0d1224 */ /* 0x000fe400078e0004 */
[----:B------:R-:W-:-:S02]  /*1ef0*/  @P1 IMAD.MOV.U32 R10, RZ, RZ, R5 ;  /* 0x000000ffff0a1224 */ /* 0x000fc400078e0005 */
[----:B------:R-:W-:Y:S02]  /*1f00*/  @P0 IMAD.MOV.U32 R13, RZ, RZ, R5 ;  /* 0x000000ffff0d0224 */ /* 0x000fe400078e0005 */
[--C-:B------:R-:W-:Y:S01]  /*1f10*/  @P0 IMAD.MOV.U32 R10, RZ, RZ, R6.reuse ;  /* 0x000000ffff0a0224 */ /* 0x100fe200078e0006 */
[----:B------:R-:W-:Y:S01]  /*1f20*/  @P3 MOV R10, R7 ;  /* 0x00000007000a3202 */ /* 0x000fe20000000f00 */
[----:B------:R-:W-:Y:S02]  /*1f30*/  @P3 IMAD.MOV.U32 R13, RZ, RZ, R6 ;  /* 0x000000ffff0d3224 */ /* 0x000fe400078e0006 */
[----:B------:R-:W-:Y:S02]  /*1f40*/  @P5 IMAD.MOV.U32 R13, RZ, RZ, R7 ;  /* 0x000000ffff0d5224 */ /* 0x000fe400078e0007 */
[--C-:B------:R-:W-:Y:S02]  /*1f50*/  @P5 IMAD.MOV.U32 R10, RZ, RZ, R9.reuse ;  /* 0x000000ffff0a5224 */ /* 0x100fe400078e0009 */
[----:B------:R-:W-:Y:S01]  /*1f60*/  @P4 IMAD.MOV.U32 R13, RZ, RZ, R9 ;  /* 0x000000ffff0d4224 */ /* 0x000fe200078e0009 */
[----:B------:R-:W-:Y:S06]  /*1f70*/  @!P6 BRA `(.L_x_25) ;  /* 0x000000000028e947 */ /* 0x000fec0003800000 */
[----:B------:R-:W-:Y:S01]  /*1f80*/  @P1 IMAD.MOV.U32 R2, RZ, RZ, R3 ;  /* 0x000000ffff021224 */ /* 0x000fe200078e0003 */
[----:B------:R-:W-:Y:S01]  /*1f90*/  LOP3.LUT R3, R12, 0x1f, RZ, 0xc0, !PT ;  /* 0x0000001f0c037812 */ /* 0x000fe200078ec0ff */
[----:B------:R-:W-:Y:S01]  /*1fa0*/  @P0 IMAD.MOV.U32 R2, RZ, RZ, R4 ;  /* 0x000000ffff020224 */ /* 0x000fe200078e0004 */
[----:B------:R-:W-:Y:S01]  /*1fb0*/  ISETP.EQ.AND P0, PT, R16, 0x8, PT ;  /* 0x000000081000780c */ /* 0x000fe20003f02270 */
[----:B------:R-:W-:Y:S01]  /*1fc0*/  @P3 IMAD.MOV.U32 R2, RZ, RZ, R5 ;  /* 0x000000ffff023224 */ /* 0x000fe200078e0005 */
[----:B------:R-:W-:Y:S01]  /*1fd0*/  @P5 MOV R2, R6 ;  /* 0x0000000600025202 */ /* 0x000fe20000000f00 */
[----:B------:R-:W-:Y:S01]  /*1fe0*/  @P4 IMAD.MOV.U32 R2, RZ, RZ, R7 ;  /* 0x000000ffff024224 */ /* 0x000fe200078e0007 */
[----:B------:R-:W-:-:S09]  /*1ff0*/  SHF.L.W.U32.HI R10, R13, R3, R10 ;  /* 0x000000030d0a7219 */ /* 0x000fd20000010e0a */
[----:B------:R-:W-:-:S05]  /*2000*/  @P0 IMAD.MOV.U32 R2, RZ, RZ, R9 ;  /* 0x000000ffff020224 */ /* 0x000fca00078e0009 */
[----:B------:R-:W-:-:S07]  /*2010*/  SHF.L.W.U32.HI R13, R2, R3, R13 ;  /* 0x00000003020d7219 */ /* 0x000fce0000010e0d */
.L_x_25:
[----:B------:R-:W-:Y:S05]  /*2020*/  BSYNC.RECONVERGENT B1 ;  /* 0x0000000000017941 */ /* 0x000fea0003800200 */
.L_x_24:
        /* <DEDUP_REMOVED lines=18> */
.L_x_22:
[----:B------:R-:W-:Y:S05]  /*2150*/  BSYNC.RECONVERGENT B0 ;  /* 0x0000000000007941 */ /* 0x000fea0003800200 */
.L_x_21:
[----:B------:R-:W-:Y:S01]  /*2160*/  FMUL R3, R9, R9 ;  /* 0x0000000909037220 */ /* 0x000fe20000400000 */
[C---:B------:R-:W-:Y:S02]  /*2170*/  LOP3.LUT R0, R12.reuse, 0x1, RZ, 0xc0, !PT ;  /* 0x000000010c007812 */ /* 0x040fe400078ec0ff */
[----:B------:R-:W-:Y:S01]  /*2180*/  LOP3.LUT P1, RZ, R12, 0x2, RZ, 0xc0, !PT ;  /* 0x000000020cff7812 */ /* 0x000fe2000782c0ff */
[----:B------:R-:W-:Y:S01]  /*2190*/  FFMA R8, R3, R8, -0.0013887860113754868507 ;  /* 0xbab607ed03087423 */ /* 0x000fe20000000008 */
[----:B------:R-:W-:-:S04]  /*21a0*/  ISETP.NE.U32.AND P0, PT, R0, 0x1, PT ;  /* 0x000000010000780c */ /* 0x000fc80003f05070 */
[----:B------:R-:W-:Y:S02]  /*21b0*/  FSEL R2, R11, 0.0083327032625675201416, !P0 ;  /* 0x3c0885e40b027808 */ /* 0x000fe40004000000 */
[----:B------:R-:W-:Y:S02]  /*21c0*/  FSEL R8, R8, -0.00019574658654164522886, !P0 ;  /* 0xb94d415308087808 */ /* 0x000fe40004000000 */
[----:B------:R-:W-:Y:S02]  /*21d0*/  FSEL R0, R9, 1, P0 ;  /* 0x3f80000009007808 */ /* 0x000fe40000000000 */
[----:B------:R-:W-:Y:S01]  /*21e0*/  FSEL R7, -R20, -0.16666662693023681641, !P0 ;  /* 0xbe2aaaa814077808 */ /* 0x000fe20004000100 */
[C---:B------:R-:W-:Y:S02]  /*21f0*/  FFMA R2, R3.reuse, R8, R2 ;  /* 0x0000000803027223 */ /* 0x040fe40000000002 */
[C---:B------:R-:W-:Y:S02]  /*2200*/  FFMA R5, R3.reuse, R0, RZ ;  /* 0x0000000003057223 */ /* 0x040fe400000000ff */
[----:B------:R-:W-:-:S04]  /*2210*/  FFMA R2, R3, R2, R7 ;  /* 0x0000000203027223 */ /* 0x000fc80000000007 */
[----:B------:R-:W-:-:S04]  /*2220*/  FFMA R5, R5, R2, R0 ;  /* 0x0000000205057223 */ /* 0x000fc80000000000 */
[----:B------:R-:W-:-:S05]  /*2230*/  @P1 FADD R5, RZ, -R5 ;  /* 0x80000005ff051221 */ /* 0x000fca0000000000 */
[----:B------:R-:W-:Y:S01]  /*2240*/  STG.E desc[UR6][R14.64+0x4], R5 ;  /* 0x000004050e007986 */ /* 0x000fe2000c101906 */
[----:B------:R-:W-:Y:S05]  /*2250*/  EXIT ;  /* 0x000000000000794d */ /* 0x000fea0003800000 */
.L_x_26:
        /* <DEDUP_REMOVED lines=10> */
.L_x_65:


//--------------------- .text._Z12setpartprobeP6float2S0_S0_PfS1_iiiiiii --------------------------
	.section	.text._Z12setpartprobeP6float2S0_S0_PfS1_iiiiiii,"ax",@progbits
	.align	128
        .global         _Z12setpartprobeP6float2S0_S0_PfS1_iiiiiii
        .type           _Z12setpartprobeP6float2S0_S0_PfS1_iiiiiii,@function
        .size           _Z12setpartprobeP6float2S0_S0_PfS1_iiiiiii,(.L_x_66 - _Z12setpartprobeP6float2S0_S0_PfS1_iiiiiii)
        .other          _Z12setpartprobeP6float2S0_S0_PfS1_iiiiiii,@"STO_CUDA_ENTRY STV_DEFAULT"
_Z12setpartprobeP6float2S0_S0_PfS1_iiiiiii:
.text._Z12setpartprobeP6float2S0_S0_PfS1_iiiiiii:
[----:B------:R-:W-:Y:S01]  /*0000*/  LDC R1, c[0x0][0x37c] ;  /* 0x0000df00ff017b82 */ /* 0x000fe20000000800 */
[----:B------:R-:W0:Y:S07]  /*0010*/  S2R R2, SR_CTAID.Y ;  /* 0x0000000000027919 */ /* 0x000e2e0000002600 */
[----:B------:R-:W1:Y:S01]  /*0020*/  LDC R0, c[0x0][0x3b8] ;  /* 0x0000ee00ff007b82 */ /* 0x000e620000000800 */
[----:B------:R-:W2:Y:S01]  /*0030*/  LDCU UR4, c[0x0][0x360] ;  /* 0x00006c00ff0477ac */ /* 0x000ea20008000800 */
[----:B------:R-:W0:Y:S01]  /*0040*/  S2R R3, SR_TID.Y ;  /* 0x0000000000037919 */ /* 0x000e220000002200 */
[----:B------:R-:W0:Y:S01]  /*0050*/  LDCU UR5, c[0x0][0x364] ;  /* 0x00006c80ff0577ac */ /* 0x000e220008000800 */
[----:B------:R-:W2:Y:S01]  /*0060*/  S2R R5, SR_CTAID.X ;  /* 0x0000000000057919 */ /* 0x000ea20000002500 */
[----:B------:R-:W3:Y:S01]  /*0070*/  LDCU UR7, c[0x0][0x3b4] ;  /* 0x00007680ff0777ac */ /* 0x000ee20008000800 */
[----:B------:R-:W2:Y:S01]  /*0080*/  S2R R4, SR_TID.X ;  /* 0x0000000000047919 */ /* 0x000ea20000002100 */
[----:B------:R-:W4:Y:S01]  /*0090*/  LDCU UR6, c[0x0][0x368] ;  /* 0x00006d00ff0677ac */ /* 0x000f220008000800 */
[----:B------:R-:W4:Y:S01]  /*00a0*/  S2R R6, SR_CTAID.Z ;  /* 0x0000000000067919 */ /* 0x000f220000002700 */
[----:B------:R-:W5:Y:S01]  /*00b0*/  LDCU UR8, c[0x0][0x3a8] ;  /* 0x00007500ff0877ac */ /* 0x000f620008000800 */
[----:B------:R-:W4:Y:S01]  /*00c0*/  S2R R7, SR_TID.Z ;  /* 0x0000000000077919 */ /* 0x000f220000002300 */
[----:B0-----:R-:W-:-:S05]  /*00d0*/  IMAD R2, R2, UR5, R3 ;  /* 0x0000000502027c24 */ /* 0x001fca000f8e0203 */
[----:B---3--:R-:W-:Y:S01]  /*00e0*/  ISETP.GE.AND P0, PT, R2, UR7, PT ;  /* 0x0000000702007c0c */ /* 0x008fe2000bf06270 */
[----:B--2---:R-:W-:Y:S02]  /*00f0*/  IMAD R5, R5, UR4, R4 ;  /* 0x0000000405057c24 */ /* 0x004fe4000f8e0204 */
[----:B-1----:R-:W-:-:S05]  /*0100*/  IMAD R4, R0, R0, RZ ;  /* 0x0000000000047224 */ /* 0x002fca00078e02ff */
[----:B------:R-:W-:Y:S01]  /*0110*/  ISETP.GE.OR P0, PT, R5, R4, P0 ;  /* 0x000000040500720c */ /* 0x000fe20000706670 */
[----:B----4-:R-:W-:-:S05]  /*0120*/  IMAD R3, R6, UR6, R7 ;  /* 0x0000000606037c24 */ /* 0x010fca000f8e0207 */
[----:B-----5:R-:W-:-:S13]  /*0130*/  ISETP.GE.OR P0, PT, R3, UR8, P0 ;  /* 0x0000000803007c0c */ /* 0x020fda0008706670 */
[----:B------:R-:W-:Y:S05]  /*0140*/  @P0 EXIT ;  /* 0x000000000000094d */ /* 0x000fea0003800000 */
[----:B------:R-:W0:Y:S01]  /*0150*/  LDC.64 R6, c[0x0][0x398] ;  /* 0x0000e600ff067b82 */ /* 0x000e220000000a00 */
[----:B------:R-:W1:Y:S01]  /*0160*/  LDCU.64 UR4, c[0x0][0x358] ;  /* 0x00006b00ff0477ac */ /* 0x000e620008000a00 */
[----:B------:R-:W-:-:S06]  /*0170*/  IMAD R2, R3, UR7, R2 ;  /* 0x0000000703027c24 */ /* 0x000fcc000f8e0202 */
[----:B------:R-:W2:Y:S01]  /*0180*/  LDC.64 R8, c[0x0][0x3a0] ;  /* 0x0000e800ff087b82 */ /* 0x000ea20000000a00 */
[----:B0-----:R-:W-:-:S06]  /*0190*/  IMAD.WIDE.U32 R6, R2, 0x4, R6 ;  /* 0x0000000402067825 */ /* 0x001fcc00078e0006 */
[----:B-1----:R-:W3:Y:S01]  /*01a0*/  LDG.E R6, desc[UR4][R6.64] ;  /* 0x0000000406067981 */ /* 0x002ee2000c1e1900 */
[----:B--2---:R-:W-:-:S06]  /*01b0*/  IMAD.WIDE.U32 R8, R2, 0x4, R8 ;  /* 0x0000000402087825 */ /* 0x004fcc00078e0008 */
[----:B------:R-:W2:Y:S01]  /*01c0*/  LDG.E R8, desc[UR4][R8.64] ;  /* 0x0000000408087981 */ /* 0x000ea2000c1e1900 */
[----:B------:R-:W-:-:S05]  /*01d0*/  IMAD.MOV.U32 R13, RZ, RZ, 0x3f000000 ;  /* 0x3f000000ff0d7424 */ /* 0x000fca00078e00ff */
[----:B---3--:R-:W-:-:S05]  /*01e0*/  LOP3.LUT R11, R13, 0x80000000, R6, 0xb8, !PT ;  /* 0x800000000d0b7812 */ /* 0x008fca00078eb806 */
[----:B------:R-:W-:Y:S01]  /*01f0*/  FADD.RZ R11, R6, R11 ;  /* 0x0000000b060b7221 */ /* 0x000fe2000000c000 */
[----:B--2---:R-:W-:-:S05]  /*0200*/  LOP3.LUT R13, R13, 0x80000000, R8, 0xb8, !PT ;  /* 0x800000000d0d7812 */ /* 0x004fca00078eb808 */
[----:B------:R-:W-:Y:S01]  /*0210*/  FADD.RZ R13, R8, R13 ;  /* 0x0000000d080d7221 */ /* 0x000fe2000000c000 */
[----:B------:R-:W-:Y:S08]  /*0220*/  F2I.TRUNC.NTZ R11, R11 ;  /* 0x0000000b000b7305 */ /* 0x000ff0000020f100 */
[----:B------:R-:W0:Y:S02]  /*0230*/  F2I.TRUNC.NTZ R4, R13 ;  /* 0x0000000d00047305 */ /* 0x000e24000020f100 */
[----:B0-----:R-:W-:-:S04]  /*0240*/  LOP3.LUT R4, R11, R4, RZ, 0xfc, !PT ;  /* 0x000000040b047212 */ /* 0x001fc800078efcff */
[----:B------:R-:W-:-:S13]  /*0250*/  ISETP.GE.AND P0, PT, R4, RZ, PT ;  /* 0x000000ff0400720c */ /* 0x000fda0003f06270 */
[----:B------:R-:W-:Y:S05]  /*0260*/  @!P0 EXIT ;  /* 0x000000000000894d */ /* 0x000fea0003800000 */
[----:B------:R-:W-:Y:S01]  /*0270*/  IABS R9, R0 ;  /* 0x0000000000097213 */ /* 0x000fe20000000000 */
[----:B------:R-:W0:Y:S03]  /*0280*/  LDCU UR6, c[0x0][0x3c0] ;  /* 0x00007800ff0677ac */ /* 0x000e260008000800 */
[----:B------:R-:W1:Y:S01]  /*0290*/  I2F.RP R4, R9 ;  /* 0x0000000900047306 */ /* 0x000e620000209400 */
[----:B------:R-:W2:Y:S07]  /*02a0*/  LDCU UR7, c[0x0][0x3bc] ;  /* 0x00007780ff0777ac */ /* 0x000eae0008000800 */
[----:B-1----:R-:W1:Y:S01]  /*02b0*/  MUFU.RCP R4, R4 ;  /* 0x0000000400047308 */ /* 0x002e620000001000 */
[----:B--2---:R-:W-:-:S04]  /*02c0*/  IADD3 R10, PT, PT, -R0, UR7, RZ ;  /* 0x00000007000a7c10 */ /* 0x004fc8000fffe1ff */
[----:B------:R-:W-:Y:S02]  /*02d0*/  LEA.HI R10, R10, R10, RZ, 0x1 ;  /* 0x0000000a0a0a7211 */ /* 0x000fe400078f08ff */
[----:B-1----:R-:W-:-:S04]  /*02e0*/  IADD3 R6, PT, PT, R4, 0xffffffe, RZ ;  /* 0x0ffffffe04067810 */ /* 0x002fc80007ffe0ff */
[----:B------:R1:W2:Y:S02]  /*02f0*/  F2I.FTZ.U32.TRUNC.NTZ R7, R6 ;  /* 0x0000000600077305 */ /* 0x0002a4000021f000 */
[----:B-1----:R-:W-:Y:S02]  /*0300*/  HFMA2 R6, -RZ, RZ, 0, 0 ;  /* 0x00000000ff067431 */ /* 0x002fe400000001ff */
[----:B--2---:R-:W-:-:S04]  /*0310*/  IMAD.MOV R8, RZ, RZ, -R7 ;  /* 0x000000ffff087224 */ /* 0x004fc800078e0a07 */
[----:B------:R-:W-:Y:S01]  /*0320*/  IMAD R11, R8, R9, RZ ;  /* 0x00000009080b7224 */ /* 0x000fe200078e02ff */
[----:B------:R-:W-:-:S03]  /*0330*/  IABS R8, R5 ;  /* 0x0000000500087213 */ /* 0x000fc60000000000 */
[----:B------:R-:W-:-:S06]  /*0340*/  IMAD.HI.U32 R7, R7, R11, R6 ;  /* 0x0000000b07077227 */ /* 0x000fcc00078e0006 */
[----:B------:R-:W-:-:S04]  /*0350*/  IMAD.HI.U32 R7, R7, R8, RZ ;  /* 0x0000000807077227 */ /* 0x000fc800078e00ff */
[----:B------:R-:W-:-:S04]  /*0360*/  IMAD.MOV R4, RZ, RZ, -R7 ;  /* 0x000000ffff047224 */ /* 0x000fc800078e0a07 */
[----:B------:R-:W-:-:S05]  /*0370*/  IMAD R4, R9, R4, R8 ;  /* 0x0000000409047224 */ /* 0x000fca00078e0208 */
[----:B------:R-:W-:-:S13]  /*0380*/  ISETP.GT.U32.AND P2, PT, R9, R4, PT ;  /* 0x000000040900720c */ /* 0x000fda0003f44070 */
[-C--:B------:R-:W-:Y:S01]  /*0390*/  @!P2 IADD3 R4, PT, PT, R4, -R9.reuse, RZ ;  /* 0x800000090404a210 */ /* 0x080fe20007ffe0ff */
[----:B------:R-:W-:Y:S01]  /*03a0*/  @!P2 VIADD R7, R7, 0x1 ;  /* 0x000000010707a836 */ /* 0x000fe20000000000 */
[----:B------:R-:W-:Y:S02]  /*03b0*/  ISETP.NE.AND P2, PT, R0, RZ, PT ;  /* 0x000000ff0000720c */ /* 0x000fe40003f45270 */
[----:B------:R-:W-:Y:S02]  /*03c0*/  ISETP.GE.U32.AND P0, PT, R4, R9, PT ;  /* 0x000000090400720c */ /* 0x000fe40003f06070 */
[----:B------:R-:W-:-:S04]  /*03d0*/  LOP3.LUT R4, R5, R0, RZ, 0x3c, !PT ;  /* 0x0000000005047212 */ /* 0x000fc800078e3cff */
[----:B------:R-:W-:Y:S02]  /*03e0*/  ISETP.GE.AND P1, PT, R4, RZ, PT ;  /* 0x000000ff0400720c */ /* 0x000fe40003f26270 */
[----:B0-----:R-:W-:-:S04]  /*03f0*/  IADD3 R4, PT, PT, -R0, UR6, RZ ;  /* 0x0000000600047c10 */ /* 0x001fc8000fffe1ff */
[----:B------:R-:W-:Y:S02]  /*0400*/  LEA.HI R11, R4, R4, RZ, 0x1 ;  /* 0x00000004040b7211 */ /* 0x000fe400078f08ff */
[----:B------:R-:W-:-:S05]  /*0410*/  @P0 IADD3 R7, PT, PT, R7, 0x1, RZ ;  /* 0x0000000107070810 */ /* 0x000fca0007ffe0ff */
[----:B------:R-:W-:Y:S02]  /*0420*/  IMAD.MOV.U32 R8, RZ, RZ, R7 ;  /* 0x000000ffff087224 */ /* 0x000fe400078e0007 */
[----:B------:R-:W0:Y:S03]  /*0430*/  LDC.64 R6, c[0x0][0x388] ;  /* 0x0000e200ff067b82 */ /* 0x000e260000000a00 */
[----:B------:R-:W-:Y:S02]  /*0440*/  @!P1 IADD3 R8, PT, PT, -R8, RZ, RZ ;  /* 0x000000ff08089210 */ /* 0x000fe40007ffe1ff */
[----:B------:R-:W-:-:S04]  /*0450*/  @!P2 LOP3.LUT R8, RZ, R0, RZ, 0x33, !PT ;  /* 0x00000000ff08a212 */ /* 0x000fc800078e33ff */
[----:B------:R-:W-:Y:S01]  /*0460*/  LEA.HI.SX32 R11, R11, R8, 0x1f ;  /* 0x000000080b0b7211 */ /* 0x000fe200078ffaff */
[----:B------:R-:W-:-:S04]  /*0470*/  IMAD.MOV R9, RZ, RZ, -R8 ;  /* 0x000000ffff097224 */ /* 0x000fc800078e0a08 */
[----:B------:R-:W-:Y:S02]  /*0480*/  IMAD R9, R0, R9, R5 ;  /* 0x0000000900097224 */ /* 0x000fe400078e0205 */
[----:B------:R-:W-:Y:S01]  /*0490*/  IMAD R11, R2, UR6, R11 ;  /* 0x00000006020b7c24 */ /* 0x000fe2000f8e020b */
[----:B------:R-:W1:Y:S02]  /*04a0*/  LDC.64 R4, c[0x0][0x380] ;  /* 0x0000e000ff047b82 */ /* 0x000e640000000a00 */
[----:B------:R-:W-:-:S05]  /*04b0*/  LEA.HI.SX32 R10, R10, R9, 0x1f ;  /* 0x000000090a0a7211 */ /* 0x000fca00078ffaff */
[----:B------:R-:W-:-:S04]  /*04c0*/  IMAD R11, R11, UR7, R10 ;  /* 0x000000070b0b7c24 */ /* 0x000fc8000f8e020a */
[----:B0-----:R-:W-:-:S06]  /*04d0*/  IMAD.WIDE R6, R11, 0x8, R6 ;  /* 0x000000080b067825 */ /* 0x001fcc00078e0206 */
[----:B------:R-:W2:Y:S01]  /*04e0*/  LDG.E.64 R6, desc[UR4][R6.64] ;  /* 0x0000000406067981 */ /* 0x000ea2000c1e1b00 */
[----:B------:R-:W-:-:S04]  /*04f0*/  IMAD R3, R3, R0, R8 ;  /* 0x0000000003037224 */ /* 0x000fc800078e0208 */
[----:B------:R-:W-:-:S04]  /*0500*/  IMAD R3, R3, R0, R9 ;  /* 0x0000000003037224 */ /* 0x000fc800078e0209 */
[----:B-1----:R-:W-:-:S05]  /*0510*/  IMAD.WIDE R2, R3, 0x8, R4 ;  /* 0x0000000803027825 */ /* 0x002fca00078e0204 */
[----:B--2---:R-:W-:Y:S04]  /*0520*/  REDG.E.ADD.F32.FTZ.RN.STRONG.GPU desc[UR4][R2.64], R6 ;  /* 0x00000006020079a6 */ /* 0x004fe8000c12f304 */
[----:B------:R-:W-:Y:S01]  /*0530*/  REDG.E.ADD.F32.FTZ.RN.STRONG.GPU desc[UR4][R2.64+0x4], R7 ;  /* 0x00000407020079a6 */ /* 0x000fe2000c12f304 */
[----:B------:R-:W-:Y:S05]  /*0540*/  EXIT ;  /* 0x000000000000794d */ /* 0x000fea0003800000 */
.L_x_27:
        /* <DEDUP_REMOVED lines=11> */
.L_x_66:


//--------------------- .text._Z10setpartobjP6float2S0_S0_PfS1_iiiiiii --------------------------
	.section	.text._Z10setpartobjP6float2S0_S0_PfS1_iiiiiii,"ax",@progbits
	.align	128
        .global         _Z10setpartobjP6float2S0_S0_PfS1_iiiiiii
        .type           _Z10setpartobjP6float2S0_S0_PfS1_iiiiiii,@function
        .size           _Z10setpartobjP6float2S0_S0_PfS1_iiiiiii,(.L_x_67 - _Z10setpartobjP6float2S0_S0_PfS1_iiiiiii)
        .other          _Z10setpartobjP6float2S0_S0_PfS1_iiiiiii,@"STO_CUDA_ENTRY STV_DEFAULT"
_Z10setpartobjP6float2S0_S0_PfS1_iiiiiii:
.text._Z10setpartobjP6float2S0_S0_PfS1_iiiiiii:
        /* <DEDUP_REMOVED lines=30> */
[C---:B---3--:R-:W-:Y:S02]  /*01e0*/  LOP3.LUT R5, R9.reuse, 0x80000000, R6, 0xb8, !PT ;  /* 0x8000000009057812 */ /* 0x048fe400078eb806 */
[----:B--2---:R-:W-:-:S03]  /*01f0*/  LOP3.LUT R9, R9, 0x80000000, R10, 0xb8, !PT ;  /* 0x8000000009097812 */ /* 0x004fc600078eb80a */
[----:B------:R-:W-:Y:S02]  /*0200*/  FADD.RZ R5, R6, R5 ;  /* 0x0000000506057221 */ /* 0x000fe4000000c000 */
[----:B------:R-:W-:-:S04]  /*0210*/  FADD.RZ R8, R10, R9 ;  /* 0x000000090a087221 */ /* 0x000fc8000000c000 */
[----:B------:R-:W-:Y:S08]  /*0220*/  F2I.TRUNC.NTZ R5, R5 ;  /* 0x0000000500057305 */ /* 0x000ff0000020f100 */
[----:B------:R-:W0:Y:S02]  /*0230*/  F2I.TRUNC.NTZ R8, R8 ;  /* 0x0000000800087305 */ /* 0x000e24000020f100 */
[----:B0-----:R-:W-:-:S04]  /*0240*/  LOP3.LUT R9, R5, R8, RZ, 0xfc, !PT ;  /* 0x0000000805097212 */ /* 0x001fc800078efcff */
[----:B------:R-:W-:-:S13]  /*0250*/  ISETP.GE.AND P0, PT, R9, RZ, PT ;  /* 0x000000ff0900720c */ /* 0x000fda0003f06270 */
[----:B------:R-:W-:Y:S05]  /*0260*/  @!P0 EXIT ;  /* 0x000000000000894d */ /* 0x000fea0003800000 */
[----:B------:R-:W-:Y:S01]  /*0270*/  IABS R10, R3 ;  /* 0x00000003000a7213 */ /* 0x000fe20000000000 */
[----:B------:R-:W0:Y:S01]  /*0280*/  LDCU UR6, c[0x0][0x3c0] ;  /* 0x00007800ff0677ac */ /* 0x000e220008000800 */
[----:B------:R-:W-:Y:S02]  /*0290*/  IABS R12, R2 ;  /* 0x00000002000c7213 */ /* 0x000fe40000000000 */
[----:B------:R-:W1:Y:S01]  /*02a0*/  I2F.RP R9, R10 ;  /* 0x0000000a00097306 */ /* 0x000e620000209400 */
[----:B------:R-:W2:Y:S07]  /*02b0*/  LDCU UR7, c[0x0][0x3bc] ;  /* 0x00007780ff0777ac */ /* 0x000eae0008000800 */
[----:B-1----:R-:W1:Y:S02]  /*02c0*/  MUFU.RCP R9, R9 ;  /* 0x0000000900097308 */ /* 0x002e640000001000 */
[----:B-1----:R-:W-:-:S06]  /*02d0*/  VIADD R6, R9, 0xffffffe ;  /* 0x0ffffffe09067836 */ /* 0x002fcc0000000000 */
[----:B------:R1:W3:Y:S02]  /*02e0*/  F2I.FTZ.U32.TRUNC.NTZ R7, R6 ;  /* 0x0000000600077305 */ /* 0x0002e4000021f000 */
[----:B-1----:R-:W-:Y:S01]  /*02f0*/  IMAD.MOV.U32 R6, RZ, RZ, RZ ;  /* 0x000000ffff067224 */ /* 0x002fe200078e00ff */
[----:B---3--:R-:W-:-:S05]  /*0300*/  IADD3 R11, PT, PT, RZ, -R7, RZ ;  /* 0x80000007ff0b7210 */ /* 0x008fca0007ffe0ff */
[----:B------:R-:W-:-:S04]  /*0310*/  IMAD R11, R11, R10, RZ ;  /* 0x0000000a0b0b7224 */ /* 0x000fc800078e02ff */
[----:B------:R-:W-:Y:S01]  /*0320*/  IMAD.HI.U32 R7, R7, R11, R6 ;  /* 0x0000000b07077227 */ /* 0x000fe200078e0006 */
[----:B------:R-:W-:Y:S02]  /*0330*/  MOV R11, R12 ;  /* 0x0000000c000b7202 */ /* 0x000fe40000000f00 */
[----:B------:R-:W-:-:S03]  /*0340*/  LOP3.LUT R6, R2, R3, RZ, 0x3c, !PT ;  /* 0x0000000302067212 */ /* 0x000fc600078e3cff */
[----:B------:R-:W-:Y:S01]  /*0350*/  IMAD.HI.U32 R7, R7, R11, RZ ;  /* 0x0000000b07077227 */ /* 0x000fe200078e00ff */
[----:B------:R-:W-:-:S03]  /*0360*/  ISETP.GE.AND P1, PT, R6, RZ, PT ;  /* 0x000000ff0600720c */ /* 0x000fc60003f26270 */
[----:B------:R-:W-:-:S04]  /*0370*/  IMAD.MOV R9, RZ, RZ, -R7 ;  /* 0x000000ffff097224 */ /* 0x000fc800078e0a07 */
[----:B------:R-:W-:Y:S01]  /*0380*/  IMAD R9, R10, R9, R11 ;  /* 0x000000090a097224 */ /* 0x000fe200078e020b */
[----:B--2---:R-:W-:-:S04]  /*0390*/  IADD3 R11, PT, PT, -R3, UR7, RZ ;  /* 0x00000007030b7c10 */ /* 0x004fc8000fffe1ff */
[----:B------:R-:W-:Y:S02]  /*03a0*/  ISETP.GT.U32.AND P2, PT, R10, R9, PT ;  /* 0x000000090a00720c */ /* 0x000fe40003f44070 */
[----:B------:R-:W-:-:S11]  /*03b0*/  LEA.HI R11, R11, R11, RZ, 0x1 ;  /* 0x0000000b0b0b7211 */ /* 0x000fd600078f08ff */
[-C--:B------:R-:W-:Y:S01]  /*03c0*/  @!P2 IADD3 R9, PT, PT, R9, -R10.reuse, RZ ;  /* 0x8000000a0909a210 */ /* 0x080fe20007ffe0ff */
[----:B------:R-:W-:Y:S01]  /*03d0*/  @!P2 VIADD R7, R7, 0x1 ;  /* 0x000000010707a836 */ /* 0x000fe20000000000 */
[----:B------:R-:W-:Y:S02]  /*03e0*/  ISETP.NE.AND P2, PT, R3, RZ, PT ;  /* 0x000000ff0300720c */ /* 0x000fe40003f45270 */
[----:B------:R-:W-:Y:S02]  /*03f0*/  ISETP.GE.U32.AND P0, PT, R9, R10, PT ;  /* 0x0000000a0900720c */ /* 0x000fe40003f06070 */
[----:B0-----:R-:W-:-:S04]  /*0400*/  IADD3 R10, PT, PT, -R3, UR6, RZ ;  /* 0x00000006030a7c10 */ /* 0x001fc8000fffe1ff */
[----:B------:R-:W-:-:S07]  /*0410*/  LEA.HI R12, R10, R10, RZ, 0x1 ;  /* 0x0000000a0a0c7211 */ /* 0x000fce00078f08ff */
[----:B------:R-:W-:-:S05]  /*0420*/  @P0 IADD3 R7, PT, PT, R7, 0x1, RZ ;  /* 0x0000000107070810 */ /* 0x000fca0007ffe0ff */
[----:B------:R-:W-:Y:S02]  /*0430*/  IMAD.MOV.U32 R9, RZ, RZ, R7 ;  /* 0x000000ffff097224 */ /* 0x000fe400078e0007 */
[----:B------:R-:W0:Y:S03]  /*0440*/  LDC.64 R6, c[0x0][0x388] ;  /* 0x0000e200ff067b82 */ /* 0x000e260000000a00 */
[----:B------:R-:W-:Y:S02]  /*0450*/  @!P1 IADD3 R9, PT, PT, -R9, RZ, RZ ;  /* 0x000000ff09099210 */ /* 0x000fe40007ffe1ff */
[----:B------:R-:W-:-:S05]  /*0460*/  @!P2 LOP3.LUT R9, RZ, R3, RZ, 0x33, !PT ;  /* 0x00000003ff09a212 */ /* 0x000fca00078e33ff */
[----:B------:R-:W-:-:S04]  /*0470*/  IMAD.MOV R13, RZ, RZ, -R9 ;  /* 0x000000ffff0d7224 */ /* 0x000fc800078e0a09 */
[----:B------:R-:W-:Y:S01]  /*0480*/  IMAD R10, R3, R13, R2 ;  /* 0x0000000d030a7224 */ /* 0x000fe200078e0202 */
[----:B------:R-:W-:-:S04]  /*0490*/  LEA.HI.SX32 R3, R12, R9, 0x1f ;  /* 0x000000090c037211 */ /* 0x000fc800078ffaff */
[-C--:B------:R-:W-:Y:S01]  /*04a0*/  LEA.HI.SX32 R2, R11, R10.reuse, 0x1f ;  /* 0x0000000a0b027211 */ /* 0x080fe200078ffaff */
[----:B------:R-:W-:Y:S01]  /*04b0*/  IMAD R3, R4, UR6, R3 ;  /* 0x0000000604037c24 */ /* 0x000fe2000f8e0203 */
[----:B------:R-:W1:Y:S03]  /*04c0*/  LDCU UR6, c[0x0][0x3ac] ;  /* 0x00007580ff0677ac */ /* 0x000e660008000800 */
[----:B------:R-:W-:Y:S01]  /*04d0*/  IMAD R3, R3, UR7, R2 ;  /* 0x0000000703037c24 */ /* 0x000fe2000f8e0202 */
[----:B------:R-:W2:Y:S03]  /*04e0*/  LDCU UR7, c[0x0][0x3b0] ;  /* 0x00007600ff0777ac */ /* 0x000ea60008000800 */
[----:B0-----:R-:W-:Y:S02]  /*04f0*/  IMAD.WIDE R6, R3, 0x8, R6 ;  /* 0x0000000803067825 */ /* 0x001fe400078e0206 */
[----:B------:R-:W0:Y:S04]  /*0500*/  LDC.64 R2, c[0x0][0x380] ;  /* 0x0000e000ff027b82 */ /* 0x000e280000000a00 */
[----:B------:R-:W3:Y:S01]  /*0510*/  LDG.E.64 R6, desc[UR4][R6.64] ;  /* 0x0000000406067981 */ /* 0x000ee2000c1e1b00 */
[----:B------:R-:W-:Y:S01]  /*0520*/  IADD3 R10, PT, PT, R5, R10, RZ ;  /* 0x0000000a050a7210 */ /* 0x000fe20007ffe0ff */
[----:B-1----:R-:W-:-:S05]  /*0530*/  IMAD R9, R0, UR6, R9 ;  /* 0x0000000600097c24 */ /* 0x002fca000f8e0209 */
[----:B------:R-:W-:-:S05]  /*0540*/  IADD3 R9, PT, PT, R8, R9, RZ ;  /* 0x0000000908097210 */ /* 0x000fca0007ffe0ff */
[----:B--2---:R-:W-:-:S04]  /*0550*/  IMAD R9, R9, UR7, R10 ;  /* 0x0000000709097c24 */ /* 0x004fc8000f8e020a */
[----:B0-----:R-:W-:-:S05]  /*0560*/  IMAD.WIDE R2, R9, 0x8, R2 ;  /* 0x0000000809027825 */ /* 0x001fca00078e0202 */
[----:B---3--:R-:W-:Y:S04]  /*0570*/  REDG.E.ADD.F32.FTZ.RN.STRONG.GPU desc[UR4][R2.64], R6 ;  /* 0x00000006020079a6 */ /* 0x008fe8000c12f304 */
[----:B------:R-:W-:Y:S01]  /*0580*/  REDG.E.ADD.F32.FTZ.RN.STRONG.GPU desc[UR4][R2.64+0x4], R7 ;  /* 0x00000407020079a6 */ /* 0x000fe2000c12f304 */
[----:B------:R-:W-:Y:S05]  /*0590*/  EXIT ;  /* 0x000000000000794d */ /* 0x000fea0003800000 */
.L_x_28:
        /* <DEDUP_REMOVED lines=14> */
.L_x_67:


//--------------------- .text._Z8takepartP6float2S0_S0_PfS1_iiiiiii --------------------------
	.section	.text._Z8takepartP6float2S0_S0_PfS1_iiiiiii,"ax",@progbits
	.align	128
        .global         _Z8takepartP6float2S0_S0_PfS1_iiiiiii
        .type           _Z8takepartP6float2S0_S0_PfS1_iiiiiii,@function
        .size           _Z8takepartP6float2S0_S0_PfS1_iiiiiii,(.L_x_68 - _Z8takepartP6float2S0_S0_PfS1_iiiiiii)
        .other          _Z8takepartP6float2S0_S0_PfS1_iiiiiii,@"STO_CUDA_ENTRY STV_DEFAULT"
_Z8takepartP6float2S0_S0_PfS1_iiiiiii:
.text._Z8takepartP6float2S0_S0_PfS1_iiiiiii:
        /* <DEDUP_REMOVED lines=51> */
[----:B------:R-:W-:-:S05]  /*0330*/  MOV R11, R12 ;  /* 0x0000000c000b7202 */ /* 0x000fca0000000f00 */
        /* <DEDUP_REMOVED lines=9> */
[----:B------:R-:W-:-:S07]  /*03d0*/  ISETP.GE.AND P1, PT, R7, RZ, PT ;  /* 0x000000ff0700720c */ /* 0x000fce0003f26270 */
[----:B------:R-:W-:-:S05]  /*03e0*/  @P0 IADD3 R9, PT, PT, R9, 0x1, RZ ;  /* 0x0000000109090810 */ /* 0x000fca0007ffe0ff */
[----:B------:R-:W-:Y:S02]  /*03f0*/  IMAD.MOV.U32 R11, RZ, RZ, R9 ;  /* 0x000000ffff0b7224 */ /* 0x000fe400078e0009 */
[----:B------:R-:W1:Y:S03]  /*0400*/  LDC.64 R8, c[0x0][0x388] ;  /* 0x0000e200ff087b82 */ /* 0x000e660000000a00 */
[----:B------:R-:W-:Y:S02]  /*0410*/  @!P1 IADD3 R11, PT, PT, -R11, RZ, RZ ;  /* 0x000000ff0b0b9210 */ /* 0x000fe40007ffe1ff */
[----:B------:R-:W-:-:S05]  /*0420*/  @!P2 LOP3.LUT R11, RZ, R0, RZ, 0x33, !PT ;  /* 0x00000000ff0ba212 */ /* 0x000fca00078e33ff */
[--C-:B------:R-:W-:Y:S02]  /*0430*/  IMAD.MOV R10, RZ, RZ, -R11.reuse ;  /* 0x000000ffff0a7224 */ /* 0x100fe400078e0a0b */
[----:B0-----:R-:W-:Y:S01]  /*0440*/  IMAD R7, R4, UR6, R11 ;  /* 0x0000000604077c24 */ /* 0x001fe2000f8e020b */
[----:B------:R-:W0:Y:S01]  /*0450*/  LDCU UR6, c[0x0][0x3c0] ;  /* 0x00007800ff0677ac */ /* 0x000e220008000800 */
[----:B------:R-:W-:-:S03]  /*0460*/  IMAD R10, R0, R10, R3 ;  /* 0x0000000a000a7224 */ /* 0x000fc600078e0203 */
[----:B------:R-:W-:Y:S02]  /*0470*/  IADD3 R7, PT, PT, R6, R7, RZ ;  /* 0x0000000706077210 */ /* 0x000fe40007ffe0ff */
[----:B------:R-:W-:-:S05]  /*0480*/  IADD3 R4, PT, PT, R5, R10, RZ ;  /* 0x0000000a05047210 */ /* 0x000fca0007ffe0ff */
[----:B--2---:R-:W-:Y:S01]  /*0490*/  IMAD R5, R7, UR7, R4 ;  /* 0x0000000707057c24 */ /* 0x004fe2000f8e0204 */
[----:B------:R-:W2:Y:S01]  /*04a0*/  LDCU UR7, c[0x0][0x3bc] ;  /* 0x00007780ff0777ac */ /* 0x000ea20008000800 */
[----:B------:R-:W3:Y:S02]  /*04b0*/  LDC.64 R6, c[0x0][0x380] ;  /* 0x0000e000ff067b82 */ /* 0x000ee40000000a00 */
[----:B-1----:R-:W-:-:S06]  /*04c0*/  IMAD.WIDE R4, R5, 0x8, R8 ;  /* 0x0000000805047825 */ /* 0x002fcc00078e0208 */
[----:B------:R-:W4:Y:S01]  /*04d0*/  LDG.E.64 R4, desc[UR4][R4.64] ;  /* 0x0000000404047981 */ /* 0x000f22000c1e1b00 */
[----:B0-----:R-:W-:-:S04]  /*04e0*/  IADD3 R3, PT, PT, -R0, UR6, RZ ;  /* 0x0000000600037c10 */ /* 0x001fc8000fffe1ff */
[----:B------:R-:W-:Y:S02]  /*04f0*/  LEA.HI R8, R3, R3, RZ, 0x1 ;  /* 0x0000000303087211 */ /* 0x000fe400078f08ff */
[----:B--2---:R-:W-:Y:S02]  /*0500*/  IADD3 R0, PT, PT, -R0, UR7, RZ ;  /* 0x0000000700007c10 */ /* 0x004fe4000fffe1ff */
[----:B------:R-:W-:Y:S02]  /*0510*/  LEA.HI.SX32 R11, R8, R11, 0x1f ;  /* 0x0000000b080b7211 */ /* 0x000fe400078ffaff */
[----:B------:R-:W-:-:S03]  /*0520*/  LEA.HI R3, R0, R0, RZ, 0x1 ;  /* 0x0000000000037211 */ /* 0x000fc600078f08ff */
[----:B------:R-:W-:Y:S01]  /*0530*/  IMAD R11, R2, UR6, R11 ;  /* 0x00000006020b7c24 */ /* 0x000fe2000f8e020b */
[----:B------:R-:W-:-:S05]  /*0540*/  LEA.HI.SX32 R10, R3, R10, 0x1f ;  /* 0x0000000a030a7211 */ /* 0x000fca00078ffaff */
[----:B------:R-:W-:-:S04]  /*0550*/  IMAD R3, R11, UR7, R10 ;  /* 0x000000070b037c24 */ /* 0x000fc8000f8e020a */
[----:B---3--:R-:W-:-:S05]  /*0560*/  IMAD.WIDE R2, R3, 0x8, R6 ;  /* 0x0000000803027825 */ /* 0x008fca00078e0206 */
[----:B----4-:R-:W-:Y:S01]  /*0570*/  STG.E.64 desc[UR4][R2.64], R4 ;  /* 0x0000000402007986 */ /* 0x010fe2000c101b04 */
[----:B------:R-:W-:Y:S05]  /*0580*/  EXIT ;  /* 0x000000000000794d */ /* 0x000fea0003800000 */
.L_x_29:
        /* <DEDUP_REMOVED lines=15> */
.L_x_68:


//--------------------- .text._Z7mulaobjP6float2S0_S0_PfS1_iiiiiii --------------------------
	.section	.text._Z7mulaobjP6float2S0_S0_PfS1_iiiiiii,"ax",@progbits
	.align	128
        .global         _Z7mulaobjP6float2S0_S0_PfS1_iiiiiii
        .type           _Z7mulaobjP6float2S0_S0_PfS1_iiiiiii,@function
        .size           _Z7mulaobjP6float2S0_S0_PfS1_iiiiiii,(.L_x_59 - _Z7mulaobjP6float2S0_S0_PfS1_iiiiiii)
        .other          _Z7mulaobjP6float2S0_S0_PfS1_iiiiiii,@"STO_CUDA_ENTRY STV_DEFAULT"
_Z7mulaobjP6float2S0_S0_PfS1_iiiiiii:
.text._Z7mulaobjP6float2S0_S0_PfS1_iiiiiii:
        /* <DEDUP_REMOVED lines=13> */
[----:B0-----:R-:W-:-:S02]  /*00d0*/  IMAD R5, R5, UR5, R4 ;  /* 0x0000000505057c24 */ /* 0x001fc4000f8e0204 */
[----:B-1----:R-:W-:-:S03]  /*00e0*/  IMAD R4, R0, R0, RZ ;  /* 0x0000000000047224 */ /* 0x002fc600078e02ff */
[----:B---3--:R-:W-:Y:S01]  /*00f0*/  ISETP.GE.AND P0, PT, R5, UR8, PT ;  /* 0x0000000805007c0c */ /* 0x008fe2000bf06270 */
[----:B--2---:R-:W-:-:S05]  /*0100*/  IMAD R3, R3, UR4, R2 ;  /* 0x0000000403037c24 */ /* 0x004fca000f8e0202 */
        /* <DEDUP_REMOVED lines=25> */
[----:B------:R-:W2:Y:S01]  /*02a0*/  LDCU UR5, c[0x0][0x3bc] ;  /* 0x00007780ff0577ac */ /* 0x000ea20008000800 */
[----:B------:R-:W3:Y:S01]  /*02b0*/  LDCU UR8, c[0x0][0x3ac] ;  /* 0x00007580ff0877ac */ /* 0x000ee20008000800 */
[----:B------:R-:W4:Y:S05]  /*02c0*/  LDCU UR9, c[0x0][0x3b0] ;  /* 0x00007600ff0977ac */ /* 0x000f2a0008000800 */
[----:B-1----:R-:W1:Y:S01]  /*02d0*/  MUFU.RCP R8, R8 ;  /* 0x0000000800087308 */ /* 0x002e620000001000 */
[----:B--2---:R-:W-:-:S04]  /*02e0*/  IADD3 R13, PT, PT, -R0, UR5, RZ ;  /* 0x00000005000d7c10 */ /* 0x004fc8000fffe1ff */
[----:B------:R-:W-:Y:S01]  /*02f0*/  LEA.HI R13, R13, R13, RZ, 0x1 ;  /* 0x0000000d0d0d7211 */ /* 0x000fe200078f08ff */
[----:B-1----:R-:W-:-:S04]  /*0300*/  VIADD R6, R8, 0xffffffe ;  /* 0x0ffffffe08067836 */ /* 0x002fc80000000000 */
[----:B------:R1:W2:Y:S02]  /*0310*/  F2I.FTZ.U32.TRUNC.NTZ R7, R6 ;  /* 0x0000000600077305 */ /* 0x0002a4000021f000 */
[----:B-1----:R-:W-:Y:S01]  /*0320*/  IMAD.MOV.U32 R6, RZ, RZ, RZ ;  /* 0x000000ffff067224 */ /* 0x002fe200078e00ff */
[----:B--2---:R-:W-:-:S05]  /*0330*/  IADD3 R12, PT, PT, RZ, -R7, RZ ;  /* 0x80000007ff0c7210 */ /* 0x004fca0007ffe0ff */
[----:B------:R-:W-:Y:S01]  /*0340*/  IMAD R11, R12, R9, RZ ;  /* 0x000000090c0b7224 */ /* 0x000fe200078e02ff */
[----:B------:R-:W-:-:S03]  /*0350*/  IABS R12, R3 ;  /* 0x00000003000c7213 */ /* 0x000fc60000000000 */
[----:B------:R-:W-:Y:S01]  /*0360*/  IMAD.HI.U32 R7, R7, R11, R6 ;  /* 0x0000000b07077227 */ /* 0x000fe200078e0006 */
[----:B------:R-:W-:-:S04]  /*0370*/  LOP3.LUT R6, R3, R0, RZ, 0x3c, !PT ;  /* 0x0000000003067212 */ /* 0x000fc800078e3cff */
[----:B------:R-:W-:Y:S01]  /*0380*/  ISETP.GE.AND P1, PT, R6, RZ, PT ;  /* 0x000000ff0600720c */ /* 0x000fe20003f26270 */
[----:B------:R-:W-:-:S05]  /*0390*/  IMAD.HI.U32 R7, R7, R12, RZ ;  /* 0x0000000c07077227 */ /* 0x000fca00078e00ff */
[----:B------:R-:W-:-:S05]  /*03a0*/  IADD3 R8, PT, PT, -R7, RZ, RZ ;  /* 0x000000ff07087210 */ /* 0x000fca0007ffe1ff */
[----:B------:R-:W-:Y:S01]  /*03b0*/  IMAD R8, R9, R8, R12 ;  /* 0x0000000809087224 */ /* 0x000fe200078e020c */
[----:B0-----:R-:W-:-:S04]  /*03c0*/  IADD3 R12, PT, PT, -R0, UR4, RZ ;  /* 0x00000004000c7c10 */ /* 0x001fc8000fffe1ff */
[----:B------:R-:W-:Y:S02]  /*03d0*/  ISETP.GT.U32.AND P2, PT, R9, R8, PT ;  /* 0x000000080900720c */ /* 0x000fe40003f44070 */
[----:B------:R-:W-:-:S11]  /*03e0*/  LEA.HI R12, R12, R12, RZ, 0x1 ;  /* 0x0000000c0c0c7211 */ /* 0x000fd600078f08ff */
[----:B------:R-:W-:Y:S01]  /*03f0*/  @!P2 IMAD.IADD R8, R8, 0x1, -R9 ;  /* 0x000000010808a824 */ /* 0x000fe200078e0a09 */
[----:B------:R-:W-:Y:S02]  /*0400*/  @!P2 IADD3 R7, PT, PT, R7, 0x1, RZ ;  /* 0x000000010707a810 */ /* 0x000fe40007ffe0ff */
[----:B------:R-:W-:Y:S02]  /*0410*/  ISETP.NE.AND P2, PT, R0, RZ, PT ;  /* 0x000000ff0000720c */ /* 0x000fe40003f45270 */
[----:B------:R-:W-:Y:S02]  /*0420*/  ISETP.GE.U32.AND P0, PT, R8, R9, PT ;  /* 0x000000090800720c */ /* 0x000fe40003f06070 */
[----:B------:R-:W0:Y:S11]  /*0430*/  LDC.64 R8, c[0x0][0x388] ;  /* 0x0000e200ff087b82 */ /* 0x000e360000000a00 */
[----:B------:R-:W-:-:S05]  /*0440*/  @P0 VIADD R7, R7, 0x1 ;  /* 0x0000000107070836 */ /* 0x000fca0000000000 */
[----:B------:R-:W-:Y:S02]  /*0450*/  MOV R11, R7 ;  /* 0x00000007000b7202 */ /* 0x000fe40000000f00 */
[----:B------:R-:W1:Y:S03]  /*0460*/  LDC.64 R6, c[0x0][0x390] ;  /* 0x0000e400ff067b82 */ /* 0x000e660000000a00 */
[----:B------:R-:W-:Y:S01]  /*0470*/  @!P1 IMAD.MOV R11, RZ, RZ, -R11 ;  /* 0x000000ffff0b9224 */ /* 0x000fe200078e0a0b */
[----:B------:R-:W-:-:S04]  /*0480*/  @!P2 LOP3.LUT R11, RZ, R0, RZ, 0x33, !PT ;  /* 0x00000000ff0ba212 */ /* 0x000fc800078e33ff */
[----:B------:R-:W-:Y:S02]  /*0490*/  IADD3 R14, PT, PT, -R11, RZ, RZ ;  /* 0x000000ff0b0e7210 */ /* 0x000fe40007ffe1ff */
[----:B------:R-:W-:Y:S01]  /*04a0*/  LEA.HI.SX32 R15, R12, R11, 0x1f ;  /* 0x0000000b0c0f7211 */ /* 0x000fe200078ffaff */
[----:B---3--:R-:W-:Y:S02]  /*04b0*/  IMAD R11, R2, UR8, R11 ;  /* 0x00000008020b7c24 */ /* 0x008fe4000f8e020b */
[----:B------:R-:W-:Y:S02]  /*04c0*/  IMAD R0, R0, R14, R3 ;  /* 0x0000000e00007224 */ /* 0x000fe400078e0203 */
[----:B------:R-:W-:Y:S02]  /*04d0*/  IMAD.IADD R11, R10, 0x1, R11 ;  /* 0x000000010a0b7824 */ /* 0x000fe400078e020b */
[----:B------:R-:W-:Y:S01]  /*04e0*/  IMAD R15, R4, UR4, R15 ;  /* 0x00000004040f7c24 */ /* 0x000fe2000f8e020f */
[----:B------:R-:W-:-:S02]  /*04f0*/  LEA.HI.SX32 R2, R13, R0, 0x1f ;  /* 0x000000000d027211 */ /* 0x000fc400078ffaff */
[----:B------:R-:W-:-:S03]  /*0500*/  IADD3 R0, PT, PT, R5, R0, RZ ;  /* 0x0000000005007210 */ /* 0x000fc60007ffe0ff */
[----:B------:R-:W-:Y:S02]  /*0510*/  IMAD R15, R15, UR5, R2 ;  /* 0x000000050f0f7c24 */ /* 0x000fe4000f8e0202 */
[----:B----4-:R-:W-:Y:S02]  /*0520*/  IMAD R5, R11, UR9, R0 ;  /* 0x000000090b057c24 */ /* 0x010fe4000f8e0200 */
[----:B0-----:R-:W-:-:S04]  /*0530*/  IMAD.WIDE R8, R15, 0x8, R8 ;  /* 0x000000080f087825 */ /* 0x001fc800078e0208 */
[----:B-1----:R-:W-:Y:S01]  /*0540*/  IMAD.WIDE R4, R5, 0x8, R6 ;  /* 0x0000000805047825 */ /* 0x002fe200078e0206 */
[----:B------:R0:W5:Y:S05]  /*0550*/  LDG.E.64 R2, desc[UR6][R8.64] ;  /* 0x0000000608027981 */ /* 0x00016a000c1e1b00 */
[----:B------:R-:W5:Y:S01]  /*0560*/  LDG.E.64 R4, desc[UR6][R4.64] ;  /* 0x0000000604047981 */ /* 0x000f62000c1e1b00 */
[----:B------:R-:W-:-:S06]  /*0570*/  UIMAD UR4, UR4, UR5, URZ ;  /* 0x00000005040472a4 */ /* 0x000fcc000f8e02ff */
[----:B------:R-:W-:-:S04]  /*0580*/  I2FP.F32.S32 R0, UR4 ;  /* 0x0000000400007c45 */ /* 0x000fc80008201400 */
[----:B------:R0:W1:Y:S01]  /*0590*/  MUFU.RSQ R7, R0 ;  /* 0x0000000000077308 */ /* 0x0000620000001400 */
[----:B------:R-:W-:-:S05]  /*05a0*/  VIADD R6, R0, 0xf3000000 ;  /* 0xf300000000067836 */ /* 0x000fca0000000000 */
[----:B------:R-:W-:-:S13]  /*05b0*/  ISETP.GT.U32.AND P0, PT, R6, 0x727fffff, PT ;  /* 0x727fffff0600780c */ /* 0x000fda0003f04070 */
[----:B01----:R-:W-:Y:S05]  /*05c0*/  @!P0 BRA `(.L_x_30) ;  /* 0x00000000000c8947 */ /* 0x003fea0003800000 */
[----:B------:R-:W-:-:S07]  /*05d0*/  MOV R10, 0x5f0 ;  /* 0x000005f0000a7802 */ /* 0x000fce0000000f00 */
[----:B-----5:R-:W-:Y:S05]  /*05e0*/  CALL.REL.NOINC `($__internal_2_$__cuda_sm20_sqrt_rn_f32_slowpath) ;  /* 0x0000000400347944 */ /* 0x020fea0003c00000 */
[----:B------:R-:W-:Y:S05]  /*05f0*/  BRA `(.L_x_31) ;  /* 0x0000000000107947 */ /* 0x000fea0003800000 */
.L_x_30:
[----:B------:R-:W-:Y:S01]  /*0600*/  FMUL.FTZ R11, R0, R7 ;  /* 0x00000007000b7220 */ /* 0x000fe20000410000 */
[----:B------:R-:W-:-:S03]  /*0610*/  FMUL.FTZ R7, R7, 0.5 ;  /* 0x3f00000007077820 */ /* 0x000fc60000410000 */
[----:B------:R-:W-:-:S04]  /*0620*/  FFMA R0, -R11, R11, R0 ;  /* 0x0000000b0b007223 */ /* 0x000fc80000000100 */
[----:B------:R-:W-:-:S07]  /*0630*/  FFMA R0, R0, R7, R11 ;  /* 0x0000000700007223 */ /* 0x000fce000000000b */
.L_x_31:
[----:B------:R-:W-:-:S04]  /*0640*/  IADD3 R6, PT, PT, R0, 0x1800000, RZ ;  /* 0x0180000000067810 */ /* 0x000fc80007ffe0ff */
[----:B------:R-:W-:-:S04]  /*0650*/  LOP3.LUT R6, R6, 0x7f800000, RZ, 0xc0, !PT ;  /* 0x7f80000006067812 */ /* 0x000fc800078ec0ff */
[----:B------:R-:W-:-:S13]  /*0660*/  ISETP.GT.U32.AND P0, PT, R6, 0x1ffffff, PT ;  /* 0x01ffffff0600780c */ /* 0x000fda0003f04070 */
[----:B------:R-:W-:Y:S05]  /*0670*/  @P0 BRA `(.L_x_32) ;  /* 0x0000000000100947 */ /* 0x000fea0003800000 */
[----:B------:R-:W-:-:S07]  /*0680*/  MOV R6, 0x6a0 ;  /* 0x000006a000067802 */ /* 0x000fce0000000f00 */
[----:B-----5:R-:W-:Y:S05]  /*0690*/  CALL.REL.NOINC `($__internal_1_$__cuda_sm20_rcp_rn_f32_slowpath) ;  /* 0x0000000000387944 */ /* 0x020fea0003c00000 */
[----:B------:R-:W-:Y:S01]  /*06a0*/  IMAD.MOV.U32 R6, RZ, RZ, R0 ;  /* 0x000000ffff067224 */ /* 0x000fe200078e0000 */
[----:B------:R-:W-:Y:S06]  /*06b0*/  BRA `(.L_x_33) ;  /* 0x0000000000107947 */ /* 0x000fec0003800000 */
.L_x_32:
[----:B------:R-:W0:Y:S02]  /*06c0*/  MUFU.RCP R7, R0 ;  /* 0x0000000000077308 */ /* 0x000e240000001000 */
[----:B0-----:R-:W-:-:S04]  /*06d0*/  FFMA R6, R7, R0, -1 ;  /* 0xbf80000007067423 */ /* 0x001fc80000000000 */
[----:B------:R-:W-:-:S04]  /*06e0*/  FADD.FTZ R6, -R6, -RZ ;  /* 0x800000ff06067221 */ /* 0x000fc80000010100 */
[----:B------:R-:W-:-:S07]  /*06f0*/  FFMA R6, R7, R6, R7 ;  /* 0x0000000607067223 */ /* 0x000fce0000000007 */
.L_x_33:
[-C--:B-----5:R-:W-:Y:S01]  /*0700*/  FMUL R5, R5, R6.reuse ;  /* 0x0000000605057220 */ /* 0x0a0fe20000400000 */
[----:B------:R-:W-:-:S03]  /*0710*/  FMUL R4, R4, R6 ;  /* 0x0000000604047220 */ /* 0x000fc60000400000 */
[-C--:B------:R-:W-:Y:S01]  /*0720*/  FMUL R7, R3, R5.reuse ;  /* 0x0000000503077220 */ /* 0x080fe20000400000 */
[----:B------:R-:W-:-:S03]  /*0730*/  FMUL R0, R2, R5 ;  /* 0x0000000502007220 */ /* 0x000fc60000400000 */
[-C--:B------:R-:W-:Y:S01]  /*0740*/  FFMA R2, R2, R4.reuse, R7 ;  /* 0x0000000402027223 */ /* 0x080fe20000000007 */
[----:B------:R-:W-:-:S05]  /*0750*/  FFMA R3, R3, R4, -R0 ;  /* 0x0000000403037223 */ /* 0x000fca0000000800 */
[----:B------:R-:W-:Y:S01]  /*0760*/  STG.E.64 desc[UR6][R8.64], R2 ;  /* 0x0000000208007986 */ /* 0x000fe2000c101b06 */
[----:B------:R-:W-:Y:S05]  /*0770*/  EXIT ;  /* 0x000000000000794d */ /* 0x000fea0003800000 */
        .weak           $__internal_1_$__cuda_sm20_rcp_rn_f32_slowpath
        .type           $__internal_1_$__cuda_sm20_rcp_rn_f32_slowpath,@function
        .size           $__internal_1_$__cuda_sm20_rcp_rn_f32_slowpath,($__internal_2_$__cuda_sm20_sqrt_rn_f32_slowpath - $__internal_1_$__cuda_sm20_rcp_rn_f32_slowpath)
$__internal_1_$__cuda_sm20_rcp_rn_f32_slowpath:
        /* <DEDUP_REMOVED lines=9> */
[----:B---3--:R-:W2:Y:S02]  /*0810*/  MUFU.RCP R7, R10 ;  /* 0x0000000a00077308 */ /* 0x008ea40000001000 */
[----:B--2---:R-:W-:-:S04]  /*0820*/  FFMA R0, R10, R7, -1 ;  /* 0xbf8000000a007423 */ /* 0x004fc80000000007 */
[----:B------:R-:W-:-:S04]  /*0830*/  FADD.FTZ R0, -R0, -RZ ;  /* 0x800000ff00007221 */ /* 0x000fc80000010100 */
[----:B------:R-:W-:-:S04]  /*0840*/  FFMA R0, R7, R0, R7 ;  /* 0x0000000007007223 */ /* 0x000fc80000000007 */
[----:B------:R-:W-:Y:S01]  /*0850*/  FFMA R7, R0, 1.84467440737095516160e+19, RZ ;  /* 0x5f80000000077823 */ /* 0x000fe200000000ff */
[----:B------:R-:W-:Y:S06]  /*0860*/  BRA `(.L_x_35) ;  /* 0x0000000000887947 */ /* 0x000fec0003800000 */
.L_x_34:
[----:B------:R-:W-:-:S04]  /*0870*/  IADD3 R16, PT, PT, R14, -0xfd, RZ ;  /* 0xffffff030e107810 */ /* 0x000fc80007ffe0ff */
[----:B------:R-:W-:-:S13]  /*0880*/  ISETP.GT.U32.AND P0, PT, R16, 0x1, PT ;  /* 0x000000011000780c */ /* 0x000fda0003f04070 */
[----:B------:R-:W-:Y:S05]  /*0890*/  @P0 BRA `(.L_x_36) ;  /* 0x0000000000780947 */ /* 0x000fea0003800000 */
[----:B------:R-:W-:Y:S01]  /*08a0*/  LOP3.LUT R7, R0, 0x7fffff, RZ, 0xc0, !PT ;  /* 0x007fffff00077812 */ /* 0x000fe200078ec0ff */
[----:B------:R-:W-:-:S03]  /*08b0*/  IMAD.MOV.U32 R13, RZ, RZ, 0x3 ;  /* 0x00000003ff0d7424 */ /* 0x000fc600078e00ff */
        /* <DEDUP_REMOVED lines=14> */
[----:B------:R-:W-:Y:S02]  /*09a0*/  LOP3.LUT P1, RZ, R11, R16, R10, 0xf8, !PT ;  /* 0x000000100bff7212 */ /* 0x000fe4000782f80a */
[C---:B------:R-:W-:Y:S02]  /*09b0*/  LOP3.LUT P0, RZ, R13.reuse, 0x1, RZ, 0xc0, !PT ;  /* 0x000000010dff7812 */ /* 0x040fe4000780c0ff */
[----:B------:R-:W-:-:S04]  /*09c0*/  LOP3.LUT P2, RZ, R13, 0x2, RZ, 0xc0, !PT ;  /* 0x000000020dff7812 */ /* 0x000fc8000784c0ff */
[----:B------:R-:W-:Y:S02]  /*09d0*/  PLOP3.LUT P0, PT, P0, P1, P2, 0xe0, 0x0 ;  /* 0x000000000000781c */ /* 0x000fe40000703c20 */
[----:B------:R-:W-:Y:S02]  /*09e0*/  LOP3.LUT P1, RZ, R0, 0x7fffff, RZ, 0xc0, !PT ;  /* 0x007fffff00ff7812 */ /* 0x000fe4000782c0ff */
[----:B------:R-:W-:-:S05]  /*09f0*/  SEL R7, RZ, 0x1, !P0 ;  /* 0x00000001ff077807 */ /* 0x000fca0004000000 */
[----:B------:R-:W-:-:S05]  /*0a00*/  IMAD.MOV R7, RZ, RZ, -R7 ;  /* 0x000000ffff077224 */ /* 0x000fca00078e0a07 */
[----:B------:R-:W-:Y:S02]  /*0a10*/  ISETP.GE.AND P0, PT, R7, RZ, PT ;  /* 0x000000ff0700720c */ /* 0x000fe40003f06270 */
[----:B------:R-:W-:-:S04]  /*0a20*/  IADD3 R7, PT, PT, R14, -0xfc, RZ ;  /* 0xffffff040e077810 */ /* 0x000fc80007ffe0ff */
[----:B------:R-:W-:-:S07]  /*0a30*/  SHF.R.U32.HI R7, RZ, R7, R10 ;  /* 0x00000007ff077219 */ /* 0x000fce000001160a */
[----:B------:R-:W-:-:S05]  /*0a40*/  @!P0 VIADD R7, R7, 0x1 ;  /* 0x0000000107078836 */ /* 0x000fca0000000000 */
[----:B------:R-:W-:-:S04]  /*0a50*/  @!P1 SHF.L.U32 R7, R7, 0x1, RZ ;  /* 0x0000000107079819 */ /* 0x000fc800000006ff */
[----:B------:R-:W-:Y:S01]  /*0a60*/  LOP3.LUT R7, R7, 0x80000000, R0, 0xf8, !PT ;  /* 0x8000000007077812 */ /* 0x000fe200078ef800 */
[----:B------:R-:W-:Y:S06]  /*0a70*/  BRA `(.L_x_35) ;  /* 0x0000000000047947 */ /* 0x000fec0003800000 */
.L_x_36:
[----:B------:R0:W1:Y:S02]  /*0a80*/  MUFU.RCP R7, R0 ;  /* 0x0000000000077308 */ /* 0x0000640000001000 */
.L_x_35:
[----:B0123--:R-:W-:Y:S02]  /*0a90*/  IMAD.MOV.U32 R0, RZ, RZ, R7 ;  /* 0x000000ffff007224 */ /* 0x00ffe400078e0007 */
[----:B------:R-:W-:-:S04]  /*0aa0*/  HFMA2 R7, -RZ, RZ, 0, 0 ;  /* 0x00000000ff077431 */ /* 0x000fc800000001ff */
[----:B------:R-:W-:Y:S05]  /*0ab0*/  RET.REL.NODEC R6 `(_Z7mulaobjP6float2S0_S0_PfS1_iiiiiii) ;  /* 0xfffffff406507950 */ /* 0x000fea0003c3ffff */
        .weak           $__internal_2_$__cuda_sm20_sqrt_rn_f32_slowpath
        .type           $__internal_2_$__cuda_sm20_sqrt_rn_f32_slowpath,@function
        .size           $__internal_2_$__cuda_sm20_sqrt_rn_f32_slowpath,(.L_x_59 - $__internal_2_$__cuda_sm20_sqrt_rn_f32_slowpath)
$__internal_2_$__cuda_sm20_sqrt_rn_f32_slowpath:
[----:B------:R-:W-:-:S13]  /*0ac0*/  LOP3.LUT P0, RZ, R0, 0x7fffffff, RZ, 0xc0, !PT ;  /* 0x7fffffff00ff7812 */ /* 0x000fda000780c0ff */
[----:B------:R-:W-:Y:S01]  /*0ad0*/  @!P0 IMAD.MOV.U32 R6, RZ, RZ, R0 ;  /* 0x000000ffff068224 */ /* 0x000fe200078e0000 */
[----:B------:R-:W-:Y:S06]  /*0ae0*/  @!P0 BRA `(.L_x_37) ;  /* 0x0000000000448947 */ /* 0x000fec0003800000 */
[----:B------:R-:W-:-:S13]  /*0af0*/  FSETP.GEU.FTZ.AND P0, PT, R0, RZ, PT ;  /* 0x000000ff0000720b */ /* 0x000fda0003f1e000 */
[----:B------:R-:W-:Y:S01]  /*0b00*/  @!P0 MOV R6, 0x7fffffff ;  /* 0x7fffffff00068802 */ /* 0x000fe20000000f00 */
[----:B------:R-:W-:Y:S06]  /*0b10*/  @!P0 BRA `(.L_x_37) ;  /* 0x0000000000388947 */ /* 0x000fec0003800000 */
[----:B------:R-:W-:-:S13]  /*0b20*/  FSETP.GTU.FTZ.AND P0, PT, |R0|, +INF , PT ;  /* 0x7f8000000000780b */ /* 0x000fda0003f1c200 */
[----:B------:R-:W-:Y:S01]  /*0b30*/  @P0 FADD.FTZ R6, R0, 1 ;  /* 0x3f80000000060421 */ /* 0x000fe20000010000 */
[----:B------:R-:W-:Y:S06]  /*0b40*/  @P0 BRA `(.L_x_37) ;  /* 0x00000000002c0947 */ /* 0x000fec0003800000 */
[----:B------:R-:W-:-:S13]  /*0b50*/  FSETP.NEU.FTZ.AND P0, PT, |R0|, +INF , PT ;  /* 0x7f8000000000780b */ /* 0x000fda0003f1d200 */
[----:B------:R-:W-:Y:S01]  /*0b60*/  @!P0 IMAD.MOV.U32 R6, RZ, RZ, R0 ;  /* 0x000000ffff068224 */ /* 0x000fe200078e0000 */
[----:B------:R-:W-:Y:S06]  /*0b70*/  @!P0 BRA `(.L_x_37) ;  /* 0x0000000000208947 */ /* 0x000fec0003800000 */
[----:B------:R-:W-:-:S04]  /*0b80*/  FFMA R0, R0, 1.84467440737095516160e+19, RZ ;  /* 0x5f80000000007823 */ /* 0x000fc800000000ff */
[----:B------:R-:W0:Y:S02]  /*0b90*/  MUFU.RSQ R7, R0 ;  /* 0x0000000000077308 */ /* 0x000e240000001400 */
[----:B0-----:R-:W-:Y:S01]  /*0ba0*/  FMUL.FTZ R11, R0, R7 ;  /* 0x00000007000b7220 */ /* 0x001fe20000410000 */
[----:B------:R-:W-:-:S03]  /*0bb0*/  FMUL.FTZ R7, R7, 0.5 ;  /* 0x3f00000007077820 */ /* 0x000fc60000410000 */
[----:B------:R-:W-:-:S04]  /*0bc0*/  FADD.FTZ R6, -R11, -RZ ;  /* 0x800000ff0b067221 */ /* 0x000fc80000010100 */
[----:B------:R-:W-:-:S04]  /*0bd0*/  FFMA R6, R11, R6, R0 ;  /* 0x000000060b067223 */ /* 0x000fc80000000000 */
[----:B------:R-:W-:-:S04]  /*0be0*/  FFMA R6, R6, R7, R11 ;  /* 0x0000000706067223 */ /* 0x000fc8000000000b */
[----:B------:R-:W-:-:S07]  /*0bf0*/  FMUL.FTZ R6, R6, 2.3283064365386962891e-10 ;  /* 0x2f80000006067820 */ /* 0x000fce0000410000 */
.L_x_37:
[----:B------:R-:W-:Y:S01]  /*0c00*/  HFMA2 R7, -RZ, RZ, 0, 0 ;  /* 0x00000000ff077431 */ /* 0x000fe200000001ff */
[----:B------:R-:W-:Y:S01]  /*0c10*/  MOV R0, R6 ;  /* 0x0000000600007202 */ /* 0x000fe20000000f00 */
[----:B------:R-:W-:-:S04]  /*0c20*/  IMAD.MOV.U32 R6, RZ, RZ, R10 ;  /* 0x000000ffff067224 */ /* 0x000fc800078e000a */
[----:B------:R-:W-:Y:S05]  /*0c30*/  RET.REL.NODEC R6 `(_Z7mulaobjP6float2S0_S0_PfS1_iiiiiii) ;  /* 0xfffffff006f07950 */ /* 0x000fea0003c3ffff */
.L_x_38:
        /* <DEDUP_REMOVED lines=12> */
.L_x_59:


//--------------------- .text._Z9mulaprobeP6float2S0_S0_PfS1_iiiiiii --------------------------
	.section	.text._Z9mulaprobeP6float2S0_S0_PfS1_iiiiiii,"ax",@progbits
	.align	128
        .global         _Z9mulaprobeP6float2S0_S0_PfS1_iiiiiii
        .type           _Z9mulaprobeP6float2S0_S0_PfS1_iiiiiii,@function
        .size           _Z9mulaprobeP6float2S0_S0_PfS1_iiiiiii,(.L_x_61 - _Z9mulaprobeP6float2S0_S0_PfS1_iiiiiii)
        .other          _Z9mulaprobeP6float2S0_S0_PfS1_iiiiiii,@"STO_CUDA_ENTRY STV_DEFAULT"
_Z9mulaprobeP6float2S0_S0_PfS1_iiiiiii:
.text._Z9mulaprobeP6float2S0_S0_PfS1_iiiiiii:
        /* <DEDUP_REMOVED lines=44> */
[----:B0-----:R-:W-:-:S02]  /*02c0*/  IADD3 R10, PT, PT, -R0, UR4, RZ ;  /* 0x00000004000a7c10 */ /* 0x001fc4000fffe1ff */
[----:B--2---:R-:W-:-:S04]  /*02d0*/  IADD3 R12, PT, PT, -R0, UR5, RZ ;  /* 0x00000005000c7c10 */ /* 0x004fc8000fffe1ff */
[----:B------:R-:W-:Y:S01]  /*02e0*/  LEA.HI R12, R12, R12, RZ, 0x1 ;  /* 0x0000000c0c0c7211 */ /* 0x000fe200078f08ff */
[----:B-1----:R-:W-:-:S04]  /*02f0*/  VIADD R6, R4, 0xffffffe ;  /* 0x0ffffffe04067836 */ /* 0x002fc80000000000 */
[----:B------:R0:W1:Y:S02]  /*0300*/  F2I.FTZ.U32.TRUNC.NTZ R7, R6 ;  /* 0x0000000600077305 */ /* 0x000064000021f000 */
[----:B0-----:R-:W-:Y:S01]  /*0310*/  IMAD.MOV.U32 R6, RZ, RZ, RZ ;  /* 0x000000ffff067224 */ /* 0x001fe200078e00ff */
[----:B-1----:R-:W-:-:S05]  /*0320*/  IADD3 R8, PT, PT, RZ, -R7, RZ ;  /* 0x80000007ff087210 */ /* 0x002fca0007ffe0ff */
[----:B------:R-:W-:Y:S01]  /*0330*/  IMAD R11, R8, R9, RZ ;  /* 0x00000009080b7224 */ /* 0x000fe200078e02ff */
[----:B------:R-:W-:-:S03]  /*0340*/  IABS R8, R3 ;  /* 0x0000000300087213 */ /* 0x000fc60000000000 */
[----:B------:R-:W-:Y:S01]  /*0350*/  IMAD.HI.U32 R7, R7, R11, R6 ;  /* 0x0000000b07077227 */ /* 0x000fe200078e0006 */
[----:B------:R-:W-:-:S05]  /*0360*/  LEA.HI R11, R10, R10, RZ, 0x1 ;  /* 0x0000000a0a0b7211 */ /* 0x000fca00078f08ff */
[----:B------:R-:W-:-:S05]  /*0370*/  IMAD.HI.U32 R7, R7, R8, RZ ;  /* 0x0000000807077227 */ /* 0x000fca00078e00ff */
[----:B------:R-:W-:-:S05]  /*0380*/  IADD3 R4, PT, PT, -R7, RZ, RZ ;  /* 0x000000ff07047210 */ /* 0x000fca0007ffe1ff */
[----:B------:R-:W-:-:S05]  /*0390*/  IMAD R4, R9, R4, R8 ;  /* 0x0000000409047224 */ /* 0x000fca00078e0208 */
[----:B------:R-:W-:-:S13]  /*03a0*/  ISETP.GT.U32.AND P2, PT, R9, R4, PT ;  /* 0x000000040900720c */ /* 0x000fda0003f44070 */
[----:B------:R-:W-:Y:S01]  /*03b0*/  @!P2 IMAD.IADD R4, R4, 0x1, -R9 ;  /* 0x000000010404a824 */ /* 0x000fe200078e0a09 */
[----:B------:R-:W-:Y:S02]  /*03c0*/  @!P2 IADD3 R7, PT, PT, R7, 0x1, RZ ;  /* 0x000000010707a810 */ /* 0x000fe40007ffe0ff */
[----:B------:R-:W-:Y:S02]  /*03d0*/  ISETP.NE.AND P2, PT, R0, RZ, PT ;  /* 0x000000ff0000720c */ /* 0x000fe40003f45270 */
[----:B------:R-:W-:Y:S02]  /*03e0*/  ISETP.GE.U32.AND P0, PT, R4, R9, PT ;  /* 0x000000090400720c */ /* 0x000fe40003f06070 */
[----:B------:R-:W-:Y:S01]  /*03f0*/  LOP3.LUT R4, R3, R0, RZ, 0x3c, !PT ;  /* 0x0000000003047212 */ /* 0x000fe200078e3cff */
[----:B------:R-:W0:Y:S03]  /*0400*/  LDC.64 R8, c[0x0][0x390] ;  /* 0x0000e400ff087b82 */ /* 0x000e260000000a00 */
[----:B------:R-:W-:-:S07]  /*0410*/  ISETP.GE.AND P1, PT, R4, RZ, PT ;  /* 0x000000ff0400720c */ /* 0x000fce0003f26270 */
[----:B------:R-:W-:-:S05]  /*0420*/  @P0 VIADD R7, R7, 0x1 ;  /* 0x0000000107070836 */ /* 0x000fca0000000000 */
[----:B------:R-:W-:Y:S02]  /*0430*/  MOV R4, R7 ;  /* 0x0000000700047202 */ /* 0x000fe40000000f00 */
[----:B------:R-:W1:Y:S03]  /*0440*/  LDC.64 R6, c[0x0][0x388] ;  /* 0x0000e200ff067b82 */ /* 0x000e660000000a00 */
[----:B------:R-:W-:Y:S01]  /*0450*/  @!P1 IMAD.MOV R4, RZ, RZ, -R4 ;  /* 0x000000ffff049224 */ /* 0x000fe200078e0a04 */
[----:B------:R-:W-:-:S04]  /*0460*/  @!P2 LOP3.LUT R4, RZ, R0, RZ, 0x33, !PT ;  /* 0x00000000ff04a212 */ /* 0x000fc800078e33ff */
[----:B------:R-:W-:Y:S02]  /*0470*/  IADD3 R13, PT, PT, -R4, RZ, RZ ;  /* 0x000000ff040d7210 */ /* 0x000fe40007ffe1ff */
[----:B------:R-:W-:Y:S01]  /*0480*/  LEA.HI.SX32 R11, R11, R4, 0x1f ;  /* 0x000000040b0b7211 */ /* 0x000fe200078ffaff */
[----:B------:R-:W-:Y:S02]  /*0490*/  IMAD R4, R5, R0, R4 ;  /* 0x0000000005047224 */ /* 0x000fe400078e0204 */
[----:B------:R-:W-:Y:S02]  /*04a0*/  IMAD R3, R0, R13, R3 ;  /* 0x0000000d00037224 */ /* 0x000fe400078e0203 */
[----:B------:R-:W-:-:S03]  /*04b0*/  IMAD R11, R2, UR4, R11 ;  /* 0x00000004020b7c24 */ /* 0x000fc6000f8e020b */
[----:B------:R-:W-:Y:S01]  /*04c0*/  LEA.HI.SX32 R12, R12, R3, 0x1f ;  /* 0x000000030c0c7211 */ /* 0x000fe200078ffaff */
[----:B------:R-:W-:-:S04]  /*04d0*/  IMAD R3, R4, R0, R3 ;  /* 0x0000000004037224 */ /* 0x000fc800078e0203 */
[----:B------:R-:W-:Y:S02]  /*04e0*/  IMAD R11, R11, UR5, R12 ;  /* 0x000000050b0b7c24 */ /* 0x000fe4000f8e020c */
[----:B0-----:R-:W-:-:S04]  /*04f0*/  IMAD.WIDE R2, R3, 0x8, R8 ;  /* 0x0000000803027825 */ /* 0x001fc800078e0208 */
[----:B-1----:R-:W-:Y:S02]  /*0500*/  IMAD.WIDE R6, R11, 0x8, R6 ;  /* 0x000000080b067825 */ /* 0x002fe400078e0206 */
[----:B------:R-:W5:Y:S04]  /*0510*/  LDG.E.64 R2, desc[UR6][R2.64] ;  /* 0x0000000602027981 */ /* 0x000f68000c1e1b00 */
[----:B------:R0:W5:Y:S01]  /*0520*/  LDG.E.64 R4, desc[UR6][R6.64] ;  /* 0x0000000606047981 */ /* 0x000162000c1e1b00 */
[----:B------:R-:W-:-:S06]  /*0530*/  UIMAD UR4, UR4, UR5, URZ ;  /* 0x00000005040472a4 */ /* 0x000fcc000f8e02ff */
[----:B------:R-:W-:-:S04]  /*0540*/  I2FP.F32.S32 R0, UR4 ;  /* 0x0000000400007c45 */ /* 0x000fc80008201400 */
[----:B------:R0:W1:Y:S01]  /*0550*/  MUFU.RSQ R9, R0 ;  /* 0x0000000000097308 */ /* 0x0000620000001400 */
[----:B------:R-:W-:-:S05]  /*0560*/  VIADD R8, R0, 0xf3000000 ;  /* 0xf300000000087836 */ /* 0x000fca0000000000 */
[----:B------:R-:W-:-:S13]  /*0570*/  ISETP.GT.U32.AND P0, PT, R8, 0x727fffff, PT ;  /* 0x727fffff0800780c */ /* 0x000fda0003f04070 */
[----:B01----:R-:W-:Y:S05]  /*0580*/  @!P0 BRA `(.L_x_39) ;  /* 0x00000000000c8947 */ /* 0x003fea0003800000 */
[----:B------:R-:W-:-:S07]  /*0590*/  MOV R10, 0x5b0 ;  /* 0x000005b0000a7802 */ /* 0x000fce0000000f00 */
[----:B-----5:R-:W-:Y:S05]  /*05a0*/  CALL.REL.NOINC `($__internal_4_$__cuda_sm20_sqrt_rn_f32_slowpath) ;  /* 0x0000000400347944 */ /* 0x020fea0003c00000 */
[----:B------:R-:W-:Y:S05]  /*05b0*/  BRA `(.L_x_40) ;  /* 0x0000000000107947 */ /* 0x000fea0003800000 */
.L_x_39:
[----:B------:R-:W-:Y:S01]  /*05c0*/  FMUL.FTZ R11, R0, R9 ;  /* 0x00000009000b7220 */ /* 0x000fe20000410000 */
[----:B------:R-:W-:-:S03]  /*05d0*/  FMUL.FTZ R9, R9, 0.5 ;  /* 0x3f00000009097820 */ /* 0x000fc60000410000 */
[----:B------:R-:W-:-:S04]  /*05e0*/  FFMA R0, -R11, R11, R0 ;  /* 0x0000000b0b007223 */ /* 0x000fc80000000100 */
[----:B------:R-:W-:-:S07]  /*05f0*/  FFMA R0, R0, R9, R11 ;  /* 0x0000000900007223 */ /* 0x000fce000000000b */
.L_x_40:
[----:B------:R-:W-:-:S04]  /*0600*/  IADD3 R8, PT, PT, R0, 0x1800000, RZ ;  /* 0x0180000000087810 */ /* 0x000fc80007ffe0ff */
[----:B------:R-:W-:-:S04]  /*0610*/  LOP3.LUT R8, R8, 0x7f800000, RZ, 0xc0, !PT ;  /* 0x7f80000008087812 */ /* 0x000fc800078ec0ff */
[----:B------:R-:W-:-:S13]  /*0620*/  ISETP.GT.U32.AND P0, PT, R8, 0x1ffffff, PT ;  /* 0x01ffffff0800780c */ /* 0x000fda0003f04070 */
[----:B------:R-:W-:Y:S05]  /*0630*/  @P0 BRA `(.L_x_41) ;  /* 0x0000000000100947 */ /* 0x000fea0003800000 */
[----:B------:R-:W-:-:S07]  /*0640*/  MOV R8, 0x660 ;  /* 0x0000066000087802 */ /* 0x000fce0000000f00 */
[----:B-----5:R-:W-:Y:S05]  /*0650*/  CALL.REL.NOINC `($__internal_3_$__cuda_sm20_rcp_rn_f32_slowpath) ;  /* 0x0000000000387944 */ /* 0x020fea0003c00000 */
[----:B------:R-:W-:Y:S01]  /*0660*/  IMAD.MOV.U32 R8, RZ, RZ, R0 ;  /* 0x000000ffff087224 */ /* 0x000fe200078e0000 */
[----:B------:R-:W-:Y:S06]  /*0670*/  BRA `(.L_x_42) ;  /* 0x0000000000107947 */ /* 0x000fec0003800000 */
.L_x_41:
[----:B------:R-:W0:Y:S02]  /*0680*/  MUFU.RCP R9, R0 ;  /* 0x0000000000097308 */ /* 0x000e240000001000 */
[----:B0-----:R-:W-:-:S04]  /*0690*/  FFMA R8, R9, R0, -1 ;  /* 0xbf80000009087423 */ /* 0x001fc80000000000 */
[----:B------:R-:W-:-:S04]  /*06a0*/  FADD.FTZ R8, -R8, -RZ ;  /* 0x800000ff08087221 */ /* 0x000fc80000010100 */
[----:B------:R-:W-:-:S07]  /*06b0*/  FFMA R8, R9, R8, R9 ;  /* 0x0000000809087223 */ /* 0x000fce0000000009 */
.L_x_42:
        /* <DEDUP_REMOVED lines=8> */
        .weak           $__internal_3_$__cuda_sm20_rcp_rn_f32_slowpath
        .type           $__internal_3_$__cuda_sm20_rcp_rn_f32_slowpath,@function
        .size           $__internal_3_$__cuda_sm20_rcp_rn_f32_slowpath,($__internal_4_$__cuda_sm20_sqrt_rn_f32_slowpath - $__internal_3_$__cuda_sm20_rcp_rn_f32_slowpath)
$__internal_3_$__cuda_sm20_rcp_rn_f32_slowpath:
        /* <DEDUP_REMOVED lines=15> */
.L_x_43:
        /* <DEDUP_REMOVED lines=33> */
.L_x_45:
[----:B------:R0:W1:Y:S02]  /*0a40*/  MUFU.RCP R9, R0 ;  /* 0x0000000000097308 */ /* 0x0000640000001000 */
.L_x_44:
[----:B0123--:R-:W-:Y:S02]  /*0a50*/  IMAD.MOV.U32 R0, RZ, RZ, R9 ;  /* 0x000000ffff007224 */ /* 0x00ffe400078e0009 */
[----:B------:R-:W-:-:S04]  /*0a60*/  HFMA2 R9, -RZ, RZ, 0, 0 ;  /* 0x00000000ff097431 */ /* 0x000fc800000001ff */
[----:B------:R-:W-:Y:S05]  /*0a70*/  RET.REL.NODEC R8 `(_Z9mulaprobeP6float2S0_S0_PfS1_iiiiiii) ;  /* 0xfffffff408607950 */ /* 0x000fea0003c3ffff */
        .weak           $__internal_4_$__cuda_sm20_sqrt_rn_f32_slowpath
        .type           $__internal_4_$__cuda_sm20_sqrt_rn_f32_slowpath,@function
        .size           $__internal_4_$__cuda_sm20_sqrt_rn_f32_slowpath,(.L_x_61 - $__internal_4_$__cuda_sm20_sqrt_rn_f32_slowpath)
$__internal_4_$__cuda_sm20_sqrt_rn_f32_slowpath:
        /* <DEDUP_REMOVED lines=20> */
.L_x_46:
[----:B------:R-:W-:Y:S01]  /*0bc0*/  HFMA2 R9, -RZ, RZ, 0, 0 ;  /* 0x00000000ff097431 */ /* 0x000fe200000001ff */
[----:B------:R-:W-:Y:S01]  /*0bd0*/  MOV R0, R8 ;  /* 0x0000000800007202 */ /* 0x000fe20000000f00 */
[----:B------:R-:W-:-:S04]  /*0be0*/  IMAD.MOV.U32 R8, RZ, RZ, R10 ;  /* 0x000000ffff087224 */ /* 0x000fc800078e000a */
[----:B------:R-:W-:Y:S05]  /*0bf0*/  RET.REL.NODEC R8 `(_Z9mulaprobeP6float2S0_S0_PfS1_iiiiiii) ;  /* 0xfffffff408007950 */ /* 0x000fea0003c3ffff */
.L_x_47:
        /* <DEDUP_REMOVED lines=16> */
.L_x_61:


//--------------------- .text._Z8mulprobeP6float2S0_S0_PfS1_iiiiiii --------------------------
	.section	.text._Z8mulprobeP6float2S0_S0_PfS1_iiiiiii,"ax",@progbits
	.align	128
        .global         _Z8mulprobeP6float2S0_S0_PfS1_iiiiiii
        .type           _Z8mulprobeP6float2S0_S0_PfS1_iiiiiii,@function
        .size           _Z8mulprobeP6float2S0_S0_PfS1_iiiiiii,(.L_x_63 - _Z8mulprobeP6float2S0_S0_PfS1_iiiiiii)
        .other          _Z8mulprobeP6float2S0_S0_PfS1_iiiiiii,@"STO_CUDA_ENTRY STV_DEFAULT"
_Z8mulprobeP6float2S0_S0_PfS1_iiiiiii:
.text._Z8mulprobeP6float2S0_S0_PfS1_iiiiiii:
        /* <DEDUP_REMOVED lines=21> */
[----:B------:R-:W-:Y:S01]  /*0150*/  IABS R5, R0 ;  /* 0x0000000000057213 */ /* 0x000fe20000000000 */
[----:B------:R-:W0:Y:S01]  /*0160*/  LDCU UR4, c[0x0][0x3c0] ;  /* 0x00007800ff0477ac */ /* 0x000e220008000800 */
[----:B------:R-:W-:Y:S02]  /*0170*/  IMAD R6, R7, UR8, R6 ;  /* 0x0000000807067c24 */ /* 0x000fe4000f8e0206 */
[----:B------:R-:W1:Y:S01]  /*0180*/  I2F.RP R4, R5 ;  /* 0x0000000500047306 */ /* 0x000e620000209400 */
[----:B------:R-:W2:Y:S01]  /*0190*/  LDCU UR5, c[0x0][0x3bc] ;  /* 0x00007780ff0577ac */ /* 0x000ea20008000800 */
[----:B------:R-:W3:Y:S06]  /*01a0*/  LDCU.64 UR6, c[0x0][0x358] ;  /* 0x00006b00ff0677ac */ /* 0x000eec0008000a00 */
[----:B-1----:R-:W1:Y:S01]  /*01b0*/  MUFU.RCP R4, R4 ;  /* 0x0000000400047308 */ /* 0x002e620000001000 */
[----:B0-----:R-:W-:-:S02]  /*01c0*/  IADD3 R10, PT, PT, -R0, UR4, RZ ;  /* 0x00000004000a7c10 */ /* 0x001fc4000fffe1ff */
[----:B--2---:R-:W-:-:S04]  /*01d0*/  IADD3 R12, PT, PT, -R0, UR5, RZ ;  /* 0x00000005000c7c10 */ /* 0x004fc8000fffe1ff */
[----:B------:R-:W-:Y:S01]  /*01e0*/  LEA.HI R12, R12, R12, RZ, 0x1 ;  /* 0x0000000c0c0c7211 */ /* 0x000fe200078f08ff */
[----:B-1----:R-:W-:-:S04]  /*01f0*/  VIADD R2, R4, 0xffffffe ;  /* 0x0ffffffe04027836 */ /* 0x002fc80000000000 */
[----:B------:R0:W1:Y:S02]  /*0200*/  F2I.FTZ.U32.TRUNC.NTZ R3, R2 ;  /* 0x0000000200037305 */ /* 0x000064000021f000 */
[----:B0-----:R-:W-:Y:S02]  /*0210*/  HFMA2 R2, -RZ, RZ, 0, 0 ;  /* 0x00000000ff027431 */ /* 0x001fe400000001ff */
[----:B-1----:R-:W-:-:S04]  /*0220*/  IMAD.MOV R8, RZ, RZ, -R3 ;  /* 0x000000ffff087224 */ /* 0x002fc800078e0a03 */
[----:B------:R-:W-:Y:S01]  /*0230*/  IMAD R11, R8, R5, RZ ;  /* 0x00000005080b7224 */ /* 0x000fe200078e02ff */
[----:B------:R-:W-:-:S03]  /*0240*/  IABS R8, R9 ;  /* 0x0000000900087213 */ /* 0x000fc60000000000 */
[----:B------:R-:W-:Y:S01]  /*0250*/  IMAD.HI.U32 R3, R3, R11, R2 ;  /* 0x0000000b03037227 */ /* 0x000fe200078e0002 */
[----:B------:R-:W-:Y:S02]  /*0260*/  LOP3.LUT R2, R9, R0, RZ, 0x3c, !PT ;  /* 0x0000000009027212 */ /* 0x000fe400078e3cff */
[----:B------:R-:W-:Y:S02]  /*0270*/  LEA.HI R11, R10, R10, RZ, 0x1 ;  /* 0x0000000a0a0b7211 */ /* 0x000fe400078f08ff */
[----:B------:R-:W-:Y:S01]  /*0280*/  ISETP.GE.AND P1, PT, R2, RZ, PT ;  /* 0x000000ff0200720c */ /* 0x000fe20003f26270 */
        /* <DEDUP_REMOVED lines=8> */
[----:B------:R-:W0:Y:S11]  /*0310*/  LDC.64 R4, c[0x0][0x390] ;  /* 0x0000e400ff047b82 */ /* 0x000e360000000a00 */
[----:B------:R-:W-:-:S05]  /*0320*/  @P0 IADD3 R3, PT, PT, R3, 0x1, RZ ;  /* 0x0000000103030810 */ /* 0x000fca0007ffe0ff */
[----:B------:R-:W-:Y:S02]  /*0330*/  IMAD.MOV.U32 R8, RZ, RZ, R3 ;  /* 0x000000ffff087224 */ /* 0x000fe400078e0003 */
[----:B------:R-:W1:Y:S03]  /*0340*/  LDC.64 R2, c[0x0][0x380] ;  /* 0x0000e000ff027b82 */ /* 0x000e660000000a00 */
[----:B------:R-:W-:Y:S02]  /*0350*/  @!P1 IADD3 R8, PT, PT, -R8, RZ, RZ ;  /* 0x000000ff08089210 */ /* 0x000fe40007ffe1ff */
[----:B------:R-:W-:-:S04]  /*0360*/  @!P2 LOP3.LUT R8, RZ, R0, RZ, 0x33, !PT ;  /* 0x00000000ff08a212 */ /* 0x000fc800078e33ff */
[----:B------:R-:W-:Y:S01]  /*0370*/  LEA.HI.SX32 R11, R11, R8, 0x1f ;  /* 0x000000080b0b7211 */ /* 0x000fe200078ffaff */
[--C-:B------:R-:W-:Y:S02]  /*0380*/  IMAD.MOV R13, RZ, RZ, -R8.reuse ;  /* 0x000000ffff0d7224 */ /* 0x100fe400078e0a08 */
[-C--:B------:R-:W-:Y:S02]  /*0390*/  IMAD R7, R7, R0.reuse, R8 ;  /* 0x0000000007077224 */ /* 0x080fe400078e0208 */
[----:B------:R-:W-:Y:S02]  /*03a0*/  IMAD R9, R0, R13, R9 ;  /* 0x0000000d00097224 */ /* 0x000fe400078e0209 */
[----:B------:R-:W-:Y:S02]  /*03b0*/  IMAD R6, R6, UR4, R11 ;  /* 0x0000000406067c24 */ /* 0x000fe4000f8e020b */
[----:B------:R-:W-:Y:S01]  /*03c0*/  IMAD R7, R7, R0, R9 ;  /* 0x0000000007077224 */ /* 0x000fe200078e0209 */
[----:B------:R-:W-:-:S03]  /*03d0*/  LEA.HI.SX32 R13, R12, R9, 0x1f ;  /* 0x000000090c0d7211 */ /* 0x000fc600078ffaff */
[----:B0-----:R-:W-:-:S04]  /*03e0*/  IMAD.WIDE R4, R7, 0x8, R4 ;  /* 0x0000000807047825 */ /* 0x001fc800078e0204 */
[----:B------:R-:W-:Y:S02]  /*03f0*/  IMAD R13, R6, UR5, R13 ;  /* 0x00000005060d7c24 */ /* 0x000fe4000f8e020d */
[----:B---3--:R-:W5:Y:S02]  /*0400*/  LDG.E.64 R4, desc[UR6][R4.64] ;  /* 0x0000000604047981 */ /* 0x008f64000c1e1b00 */
[----:B-1----:R-:W-:-:S05]  /*0410*/  IMAD.WIDE R2, R13, 0x8, R2 ;  /* 0x000000080d027825 */ /* 0x002fca00078e0202 */
[----:B------:R0:W5:Y:S01]  /*0420*/  LDG.E.64 R6, desc[UR6][R2.64] ;  /* 0x0000000602067981 */ /* 0x000162000c1e1b00 */
[----:B------:R-:W-:-:S06]  /*0430*/  UIMAD UR4, UR4, UR5, URZ ;  /* 0x00000005040472a4 */ /* 0x000fcc000f8e02ff */
[----:B------:R-:W-:-:S04]  /*0440*/  I2FP.F32.S32 R0, UR4 ;  /* 0x0000000400007c45 */ /* 0x000fc80008201400 */
[----:B------:R-:W-:Y:S01]  /*0450*/  IADD3 R8, PT, PT, R0, -0xd000000, RZ ;  /* 0xf300000000087810 */ /* 0x000fe20007ffe0ff */
[----:B------:R0:W1:Y:S03]  /*0460*/  MUFU.RSQ R9, R0 ;  /* 0x0000000000097308 */ /* 0x0000660000001400 */
[----:B------:R-:W-:-:S13]  /*0470*/  ISETP.GT.U32.AND P0, PT, R8, 0x727fffff, PT ;  /* 0x727fffff0800780c */ /* 0x000fda0003f04070 */
[----:B0-----:R-:W-:Y:S05]  /*0480*/  @!P0 BRA `(.L_x_48) ;  /* 0x00000000000c8947 */ /* 0x001fea0003800000 */
[----:B------:R-:W-:-:S07]  /*0490*/  MOV R10, 0x4b0 ;  /* 0x000004b0000a7802 */ /* 0x000fce0000000f00 */
[----:B-1---5:R-:W-:Y:S05]  /*04a0*/  CALL.REL.NOINC `($__internal_6_$__cuda_sm20_sqrt_rn_f32_slowpath) ;  /* 0x0000000400347944 */ /* 0x022fea0003c00000 */
[----:B------:R-:W-:Y:S05]  /*04b0*/  BRA `(.L_x_49) ;  /* 0x0000000000107947 */ /* 0x000fea0003800000 */
.L_x_48:
[----:B-1----:R-:W-:Y:S01]  /*04c0*/  FMUL.FTZ R11, R0, R9 ;  /* 0x00000009000b7220 */ /* 0x002fe20000410000 */
[----:B------:R-:W-:-:S03]  /*04d0*/  FMUL.FTZ R9, R9, 0.5 ;  /* 0x3f00000009097820 */ /* 0x000fc60000410000 */
[----:B------:R-:W-:-:S04]  /*04e0*/  FFMA R0, -R11, R11, R0 ;  /* 0x0000000b0b007223 */ /* 0x000fc80000000100 */
[----:B------:R-:W-:-:S07]  /*04f0*/  FFMA R0, R0, R9, R11 ;  /* 0x0000000900007223 */ /* 0x000fce000000000b */
.L_x_49:
[----:B------:R-:W-:-:S05]  /*0500*/  VIADD R8, R0, 0x1800000 ;  /* 0x0180000000087836 */ /* 0x000fca0000000000 */
[----:B------:R-:W-:-:S04]  /*0510*/  LOP3.LUT R8, R8, 0x7f800000, RZ, 0xc0, !PT ;  /* 0x7f80000008087812 */ /* 0x000fc800078ec0ff */
[----:B------:R-:W-:-:S13]  /*0520*/  ISETP.GT.U32.AND P0, PT, R8, 0x1ffffff, PT ;  /* 0x01ffffff0800780c */ /* 0x000fda0003f04070 */
[----:B------:R-:W-:Y:S05]  /*0530*/  @P0 BRA `(.L_x_50) ;  /* 0x0000000000100947 */ /* 0x000fea0003800000 */
[----:B------:R-:W-:-:S07]  /*0540*/  MOV R8, 0x560 ;  /* 0x0000056000087802 */ /* 0x000fce0000000f00 */
[----:B-----5:R-:W-:Y:S05]  /*0550*/  CALL.REL.NOINC `($__internal_5_$__cuda_sm20_rcp_rn_f32_slowpath) ;  /* 0x0000000000387944 */ /* 0x020fea0003c00000 */
[----:B------:R-:W-:Y:S01]  /*0560*/  MOV R8, R0 ;  /* 0x0000000000087202 */ /* 0x000fe20000000f00 */
[----:B------:R-:W-:Y:S06]  /*0570*/  BRA `(.L_x_51) ;  /* 0x0000000000107947 */ /* 0x000fec0003800000 */
.L_x_50:
[----:B------:R-:W0:Y:S02]  /*0580*/  MUFU.RCP R9, R0 ;  /* 0x0000000000097308 */ /* 0x000e240000001000 */
[----:B0-----:R-:W-:-:S04]  /*0590*/  FFMA R8, R9, R0, -1 ;  /* 0xbf80000009087423 */ /* 0x001fc80000000000 */
[----:B------:R-:W-:-:S04]  /*05a0*/  FADD.FTZ R8, -R8, -RZ ;  /* 0x800000ff08087221 */ /* 0x000fc80000010100 */
[----:B------:R-:W-:-:S07]  /*05b0*/  FFMA R8, R9, R8, R9 ;  /* 0x0000000809087223 */ /* 0x000fce0000000009 */
.L_x_51:
[-C--:B-----5:R-:W-:Y:S01]  /*05c0*/  FMUL R5, R5, R8.reuse ;  /* 0x0000000805057220 */ /* 0x0a0fe20000400000 */
[----:B------:R-:W-:-:S03]  /*05d0*/  FMUL R4, R4, R8 ;  /* 0x0000000804047220 */ /* 0x000fc60000400000 */
[-C--:B------:R-:W-:Y:S01]  /*05e0*/  FMUL R9, R7, R5.reuse ;  /* 0x0000000507097220 */ /* 0x080fe20000400000 */
[----:B------:R-:W-:-:S03]  /*05f0*/  FMUL R0, R6, R5 ;  /* 0x0000000506007220 */ /* 0x000fc60000400000 */
[-C--:B------:R-:W-:Y:S01]  /*0600*/  FFMA R6, R6, R4.reuse, -R9 ;  /* 0x0000000406067223 */ /* 0x080fe20000000809 */
[----:B------:R-:W-:-:S05]  /*0610*/  FFMA R7, R7, R4, R0 ;  /* 0x0000000407077223 */ /* 0x000fca0000000000 */
[----:B------:R-:W-:Y:S01]  /*0620*/  STG.E.64 desc[UR6][R2.64], R6 ;  /* 0x0000000602007986 */ /* 0x000fe2000c101b06 */
[----:B------:R-:W-:Y:S05]  /*0630*/  EXIT ;  /* 0x000000000000794d */ /* 0x000fea0003800000 */
        .weak           $__internal_5_$__cuda_sm20_rcp_rn_f32_slowpath
        .type           $__internal_5_$__cuda_sm20_rcp_rn_f32_slowpath,@function
        .size           $__internal_5_$__cuda_sm20_rcp_rn_f32_slowpath,($__internal_6_$__cuda_sm20_sqrt_rn_f32_slowpath - $__internal_5_$__cuda_sm20_rcp_rn_f32_slowpath)
$__internal_5_$__cuda_sm20_rcp_rn_f32_slowpath:
[----:B------:R-:W-:-:S05]  /*0640*/  IMAD.SHL.U32 R9, R0, 0x2, RZ ;  /* 0x0000000200097824 */ /* 0x000fca00078e00ff */
[----:B------:R-:W-:-:S04]  /*0650*/  SHF.R.U32.HI R14, RZ, 0x18, R9 ;  /* 0x00000018ff0e7819 */ /* 0x000fc80000011609 */
[----:B------:R-:W-:-:S13]  /*0660*/  ISETP.NE.U32.AND P0, PT, R14, RZ, PT ;  /* 0x000000ff0e00720c */ /* 0x000fda0003f05070 */
[----:B------:R-:W-:Y:S05]  /*0670*/  @P0 BRA `(.L_x_52) ;  /* 0x00000000002c0947 */ /* 0x000fea0003800000 */
[----:B------:R-:W-:-:S04]  /*0680*/  SHF.L.U32 R9, R0, 0x1, RZ ;  /* 0x0000000100097819 */ /* 0x000fc800000006ff */
        /* <DEDUP_REMOVED lines=10> */
.L_x_52:
[----:B------:R-:W-:-:S05]  /*0730*/  VIADD R16, R14, 0xffffff03 ;  /* 0xffffff030e107836 */ /* 0x000fca0000000000 */
[----:B------:R-:W-:-:S13]  /*0740*/  ISETP.GT.U32.AND P0, PT, R16, 0x1, PT ;  /* 0x000000011000780c */ /* 0x000fda0003f04070 */
[----:B------:R-:W-:Y:S05]  /*0750*/  @P0 BRA `(.L_x_54) ;  /* 0x0000000000780947 */ /* 0x000fea0003800000 */
[----:B------:R-:W-:Y:S01]  /*0760*/  LOP3.LUT R9, R0, 0x7fffff, RZ, 0xc0, !PT ;  /* 0x007fffff00097812 */ /* 0x000fe200078ec0ff */
[----:B------:R-:W-:-:S03]  /*0770*/  HFMA2 R13, -RZ, RZ, 0, 1.78813934326171875e-07 ;  /* 0x00000003ff0d7431 */ /* 0x000fc600000001ff */
[----:B------:R-:W-:-:S04]  /*0780*/  LOP3.LUT R9, R9, 0x3f800000, RZ, 0xfc, !PT ;  /* 0x3f80000009097812 */ /* 0x000fc800078efcff */
[----:B------:R-:W0:Y:S01]  /*0790*/  MUFU.RCP R10, R9 ;  /* 0x00000009000a7308 */ /* 0x000e220000001000 */
[----:B------:R-:W-:Y:S01]  /*07a0*/  SHF.L.U32 R13, R13, R16, RZ ;  /* 0x000000100d0d7219 */ /* 0x000fe200000006ff */
        /* <DEDUP_REMOVED lines=8> */
[----:B------:R-:W-:-:S03]  /*0830*/  LOP3.LUT R13, R13, R10, RZ, 0xc0, !PT ;  /* 0x0000000a0d0d7212 */ /* 0x000fc600078ec0ff */
[----:B------:R-:W-:Y:S01]  /*0840*/  IMAD.MOV R11, RZ, RZ, -R11 ;  /* 0x000000ffff0b7224 */ /* 0x000fe200078e0a0b */
[----:B------:R-:W-:-:S04]  /*0850*/  SHF.R.U32.HI R13, RZ, R16, R13 ;  /* 0x00000010ff0d7219 */ /* 0x000fc8000001160d */
[----:B------:R-:W-:Y:S02]  /*0860*/  LOP3.LUT P1, RZ, R11, R16, R10, 0xf8, !PT ;  /* 0x000000100bff7212 */ /* 0x000fe4000782f80a */
[C---:B------:R-:W-:Y:S02]  /*0870*/  LOP3.LUT P0, RZ, R13.reuse, 0x1, RZ, 0xc0, !PT ;  /* 0x000000010dff7812 */ /* 0x040fe4000780c0ff */
[----:B------:R-:W-:-:S04]  /*0880*/  LOP3.LUT P2, RZ, R13, 0x2, RZ, 0xc0, !PT ;  /* 0x000000020dff7812 */ /* 0x000fc8000784c0ff */
[----:B------:R-:W-:Y:S02]  /*0890*/  PLOP3.LUT P0, PT, P0, P1, P2, 0xe0, 0x0 ;  /* 0x000000000000781c */ /* 0x000fe40000703c20 */
[----:B------:R-:W-:Y:S02]  /*08a0*/  LOP3.LUT P1, RZ, R0, 0x7fffff, RZ, 0xc0, !PT ;  /* 0x007fffff00ff7812 */ /* 0x000fe4000782c0ff */
[----:B------:R-:W-:-:S04]  /*08b0*/  SEL R9, RZ, 0x1, !P0 ;  /* 0x00000001ff097807 */ /* 0x000fc80004000000 */
[----:B------:R-:W-:-:S04]  /*08c0*/  IADD3 R9, PT, PT, -R9, RZ, RZ ;  /* 0x000000ff09097210 */ /* 0x000fc80007ffe1ff */
[----:B------:R-:W-:Y:S01]  /*08d0*/  ISETP.GE.AND P0, PT, R9, RZ, PT ;  /* 0x000000ff0900720c */ /* 0x000fe20003f06270 */
[----:B------:R-:W-:-:S05]  /*08e0*/  VIADD R9, R14, 0xffffff04 ;  /* 0xffffff040e097836 */ /* 0x000fca0000000000 */
[----:B------:R-:W-:-:S07]  /*08f0*/  SHF.R.U32.HI R9, RZ, R9, R10 ;  /* 0x00000009ff097219 */ /* 0x000fce000001160a */
[----:B------:R-:W-:-:S05]  /*0900*/  @!P0 IADD3 R9, PT, PT, R9, 0x1, RZ ;  /* 0x0000000109098810 */ /* 0x000fca0007ffe0ff */
[----:B------:R-:W-:-:S05]  /*0910*/  @!P1 IMAD.SHL.U32 R9, R9, 0x2, RZ ;  /* 0x0000000209099824 */ /* 0x000fca00078e00ff */
[----:B------:R-:W-:Y:S01]  /*0920*/  LOP3.LUT R9, R9, 0x80000000, R0, 0xf8, !PT ;  /* 0x8000000009097812 */ /* 0x000fe200078ef800 */
[----:B------:R-:W-:Y:S06]  /*0930*/  BRA `(.L_x_53) ;  /* 0x0000000000047947 */ /* 0x000fec0003800000 */
.L_x_54:
[----:B------:R0:W1:Y:S02]  /*0940*/  MUFU.RCP R9, R0 ;  /* 0x0000000000097308 */ /* 0x0000640000001000 */
.L_x_53:
[----:B0123--:R-:W-:Y:S01]  /*0950*/  MOV R0, R9 ;  /* 0x0000000900007202 */ /* 0x00ffe20000000f00 */
[----:B------:R-:W-:-:S04]  /*0960*/  IMAD.MOV.U32 R9, RZ, RZ, 0x0 ;  /* 0x00000000ff097424 */ /* 0x000fc800078e00ff */
[----:B------:R-:W-:Y:S05]  /*0970*/  RET.REL.NODEC R8 `(_Z8mulprobeP6float2S0_S0_PfS1_iiiiiii) ;  /* 0xfffffff408a07950 */ /* 0x000fea0003c3ffff */
        .weak           $__internal_6_$__cuda_sm20_sqrt_rn_f32_slowpath
        .type           $__internal_6_$__cuda_sm20_sqrt_rn_f32_slowpath,@function
        .size           $__internal_6_$__cuda_sm20_sqrt_rn_f32_slowpath,(.L_x_63 - $__internal_6_$__cuda_sm20_sqrt_rn_f32_slowpath)
$__internal_6_$__cuda_sm20_sqrt_rn_f32_slowpath:
[----:B------:R-:W-:-:S13]  /*0980*/  LOP3.LUT P0, RZ, R0, 0x7fffffff, RZ, 0xc0, !PT ;  /* 0x7fffffff00ff7812 */ /* 0x000fda000780c0ff */
[----:B------:R-:W-:Y:S01]  /*0990*/  @!P0 MOV R8, R0 ;  /* 0x0000000000088202 */ /* 0x000fe20000000f00 */
[----:B------:R-:W-:Y:S06]  /*09a0*/  @!P0 BRA `(.L_x_55) ;  /* 0x0000000000448947 */ /* 0x000fec0003800000 */
[----:B------:R-:W-:-:S13]  /*09b0*/  FSETP.GEU.FTZ.AND P0, PT, R0, RZ, PT ;  /* 0x000000ff0000720b */ /* 0x000fda0003f1e000 */
[----:B------:R-:W-:Y:S01]  /*09c0*/  @!P0 IMAD.MOV.U32 R8, RZ, RZ, 0x7fffffff ;  /* 0x7fffffffff088424 */ /* 0x000fe200078e00ff */
[----:B------:R-:W-:Y:S06]  /*09d0*/  @!P0 BRA `(.L_x_55) ;  /* 0x0000000000388947 */ /* 0x000fec0003800000 */
[----:B------:R-:W-:-:S13]  /*09e0*/  FSETP.GTU.FTZ.AND P0, PT, |R0|, +INF , PT ;  /* 0x7f8000000000780b */ /* 0x000fda0003f1c200 */
[----:B------:R-:W-:Y:S01]  /*09f0*/  @P0 FADD.FTZ R8, R0, 1 ;  /* 0x3f80000000080421 */ /* 0x000fe20000010000 */
[----:B------:R-:W-:Y:S06]  /*0a00*/  @P0 BRA `(.L_x_55) ;  /* 0x00000000002c0947 */ /* 0x000fec0003800000 */
[----:B------:R-:W-:-:S13]  /*0a10*/  FSETP.NEU.FTZ.AND P0, PT, |R0|, +INF , PT ;  /* 0x7f8000000000780b */ /* 0x000fda0003f1d200 */
[----:B------:R-:W-:Y:S01]  /*0a20*/  @!P0 MOV R8, R0 ;  /* 0x0000000000088202 */ /* 0x000fe20000000f00 */
        /* <DEDUP_REMOVED lines=9> */
.L_x_55:
[----:B------:R-:W-:Y:S01]  /*0ac0*/  IMAD.MOV.U32 R0, RZ, RZ, R8 ;  /* 0x000000ffff007224 */ /* 0x000fe200078e0008 */
[----:B------:R-:W-:Y:S01]  /*0ad0*/  MOV R8, R10 ;  /* 0x0000000a00087202 */ /* 0x000fe20000000f00 */
[----:B------:R-:W-:-:S04]  /*0ae0*/  IMAD.MOV.U32 R9, RZ, RZ, 0x0 ;  /* 0x00000000ff097424 */ /* 0x000fc800078e00ff */
[----:B------:R-:W-:Y:S05]  /*0af0*/  RET.REL.NODEC R8 `(_Z8mulprobeP6float2S0_S0_PfS1_iiiiiii) ;  /* 0xfffffff408407950 */ /* 0x000fea0003c3ffff */
.L_x_56:
        /* <DEDUP_REMOVED lines=16> */
.L_x_63:


//--------------------- .nv.global.init           --------------------------
	.section	.nv.global.init,"aw",@progbits
	.align	4
.nv.global.init:
	.type		__cudart_i2opi_f,@object
	.size		__cudart_i2opi_f,(.L_0 - __cudart_i2opi_f)
__cudart_i2opi_f:
        /*0000*/ 	.byte	0x41, 0x90, 0x43, 0x3c, 0x99, 0x95, 0x62, 0xdb, 0xc0, 0xdd, 0x34, 0xf5, 0xd1, 0x57, 0x27, 0xfc
        /*0010*/ 	.byte	0x29, 0x15, 0x44, 0x4e, 0x6e, 0x83, 0xf9, 0xa2
.L_0:


//--------------------- .nv.shared.reserved.0     --------------------------
	.section	.nv.shared.reserved.0,"aw",@nobits
	.weak		__nv_reservedSMEM_offset_0_alias
	.size		__nv_reservedSMEM_offset_0_alias, 0, 64
	.other		__nv_reservedSMEM_offset_0_alias,@"STO_CUDA_RESERVED_SHARED STV_DEFAULT"
__nv_reservedSMEM_offset_0_alias:
	.zero		0
	.zero		64


//--------------------- .nv.constant0._Z6shiftsP6float2S0_S0_iiii --------------------------
	.section	.nv.constant0._Z6shiftsP6float2S0_S0_iiii,"a",@progbits
	.sectionflags	@""
	.align	4
.nv.constant0._Z6shiftsP6float2S0_S0_iiii:
	.zero		936


//--------------------- .nv.constant0._Z10takeshiftsP6float2S0_PfS1_iii --------------------------
	.section	.nv.constant0._Z10takeshiftsP6float2S0_PfS1_iii,"a",@progbits
	.sectionflags	@""
	.align	4
.nv.constant0._Z10takeshiftsP6float2S0_PfS1_iii:
	.zero		940


//--------------------- .nv.constant0._Z12setpartprobeP6float2S0_S0_PfS1_iiiiiii --------------------------
	.section	.nv.constant0._Z12setpartprobeP6float2S0_S0_PfS1_iiiiiii,"a",@progbits
	.sectionflags	@""
	.align	4
.nv.constant0._Z12setpartprobeP6float2S0_S0_PfS1_iiiiiii:
	.zero		964


//--------------------- .nv.constant0._Z10setpartobjP6float2S0_S0_PfS1_iiiiiii --------------------------
	.section	.nv.constant0._Z10setpartobjP6float2S0_S0_PfS1_iiiiiii,"a",@progbits
	.sectionflags	@""
	.align	4
.nv.constant0._Z10setpartobjP6float2S0_S0_PfS1_iiiiiii:
	.zero		964


//--------------------- .nv.constant0._Z8takepartP6float2S0_S0_PfS1_iiiiiii --------------------------
	.section	.nv.constant0._Z8takepartP6float2S0_S0_PfS1_iiiiiii,"a",@progbits
	.sectionflags	@""
	.align	4
.nv.constant0._Z8takepartP6float2S0_S0_PfS1_iiiiiii:
	.zero		964


//--------------------- .nv.constant0._Z7mulaobjP6float2S0_S0_PfS1_iiiiiii --------------------------
	.section	.nv.constant0._Z7mulaobjP6float2S0_S0_PfS1_iiiiiii,"a",@progbits
	.sectionflags	@""
	.align	4
.nv.constant0._Z7mulaobjP6float2S0_S0_PfS1_iiiiiii:
	.zero		964


//--------------------- .nv.constant0._Z9mulaprobeP6float2S0_S0_PfS1_iiiiiii --------------------------
	.section	.nv.constant0._Z9mulaprobeP6float2S0_S0_PfS1_iiiiiii,"a",@progbits
	.sectionflags	@""
	.align	4
.nv.constant0._Z9mulaprobeP6float2S0_S0_PfS1_iiiiiii:
	.zero		964


//--------------------- .nv.constant0._Z8mulprobeP6float2S0_S0_PfS1_iiiiiii --------------------------
	.section	.nv.constant0._Z8mulprobeP6float2S0_S0_PfS1_iiiiiii,"a",@progbits
	.sectionflags	@""
	.align	4
.nv.constant0._Z8mulprobeP6float2S0_S0_PfS1_iiiiiii:
	.zero		964


//--------------------- SYMBOLS --------------------------

	.type		.nv.reservedSmem.offset0,@object
	.size		.nv.reservedSmem.offset0,0x4
